// auto-generated by cutlass_sweep.fmha — config: {"arch": "sm_90", "direction": "fwd", "dtype": "bf16", "head_dim": 16, "mask": "causal", "schedule": "pingpong", "tile_kv": 128, "tile_q": 128}
#include "cutlass/cutlass.h"
#include "cute/tensor.hpp"
#include "cutlass/device_kernel.h"
#include "cutlass/kernel_hardware_info.h"
#include "88_hopper_fmha/collective/fmha_fusion.hpp"
#include "88_hopper_fmha/kernel/fmha_kernel_builder.hpp"

using namespace cute;
using Element = cutlass::bfloat16_t;
using TileShape = Shape<_128, _128, _16>;
using StrideQ = cute::tuple<int, _1, cute::tuple<int, int>>;
using StrideK = cute::tuple<int, _1, cute::tuple<int, int>>;
using StrideV = cute::tuple<int, cute::_1, cute::tuple<int, int>>;

using Kernel = typename cutlass::fmha::kernel::FmhaBuilder<
    Element, float, float,
    TileShape, StrideQ, StrideK, StrideV,
    cutlass::fmha::collective::CausalFusion,
    cutlass::gemm::KernelTmaWarpSpecializedPingpong
  >::Kernel;

auto* _anchor = &cutlass::device_kernel<Kernel>;


// ===== COMPILED SASS (sm_90a) =====

	.target	sm_90a

	.elftype	@"ET_EXEC"


//--------------------- .note.nv.tkinfo           --------------------------
	.section	.note.nv.tkinfo,"",@"SHT_NOTE"
	.sectionflags	@"SHF_NOTE_NV_TKINFO"
	.tkinfo
        /*0018*/ 	.word	0x00000002
        /*0030*/ 	.string	""
        /*0030*/ 	.string	"ptxas"
        /*0030*/ 	.string	"Cuda compilation tools, release 13.0, V13.0.88"
        /*0030*/ 	.string	"Build cuda_13.0.r13.0/compiler.36424714_0"
        /*0030*/ 	.string	"-arch sm_90a -m 64 "



//--------------------- .note.nv.cuinfo           --------------------------
	.section	.note.nv.cuinfo,"",@"SHT_NOTE"
	.sectionflags	@"SHF_NOTE_NV_CUINFO"
        /*0018*/ 	.short	0x0002
        /*001a*/ 	.short	0x005a
        /*001c*/ 	.short	0x0082
	.zero		2


//--------------------- .nv.info                  --------------------------
	.section	.nv.info,"",@"SHT_CUDA_INFO"
	.align	4


	//----- nvinfo : EIATTR_REGCOUNT
	.align		4
        /*0000*/ 	.byte	0x04, 0x2f
        /*0002*/ 	.short	(.L_15 - .L_14)
	.align		4
.L_14:
        /*0004*/ 	.word	index@(_ZN7cutlass13device_kernelINS_4fmha6kernel28FmhaKernelTmaWarpSpecializedINS1_10collective30FmhaMainloopTmaWarpSpecializedINS_10bfloat16_tEffN4cute5tupleIJNS7_1CILi128EEESA_NS9_ILi16EEEEEENS8_IJiNS9_ILi1EEENS8_IJiiEEEEEESF_SF_NS4_12CausalFusionEJNS2_6OptionILNS2_3TagE0ENS9_ILb1EEEEENSH_ILSI_2ESJ_EEEEENS4_15FmhaFwdEpilogueIS6_fNS8_IJNS9_ILi64EEESB_SA_EEEEENS2_23PersistentTileSchedulerEJSK_SL_EEEEEvNT_6ParamsE)
        /*0008*/ 	.word	0x000000a8


	//----- nvinfo : EIATTR_FRAME_SIZE
	.align		4
.L_15:
        /*000c*/ 	.byte	0x04, 0x11
        /*000e*/ 	.short	(.L_17 - .L_16)
	.align		4
.L_16:
        /*0010*/ 	.word	index@($__internal_0_$__cuda_sm20_rcp_rn_f32_slowpath)
        /*0014*/ 	.word	0x00000000


	//----- nvinfo : EIATTR_FRAME_SIZE
	.align		4
.L_17:
        /*0018*/ 	.byte	0x04, 0x11
        /*001a*/ 	.short	(.L_19 - .L_18)
	.align		4
.L_18:
        /*001c*/ 	.word	index@(_ZN7cutlass13device_kernelINS_4fmha6kernel28FmhaKernelTmaWarpSpecializedINS1_10collective30FmhaMainloopTmaWarpSpecializedINS_10bfloat16_tEffN4cute5tupleIJNS7_1CILi128EEESA_NS9_ILi16EEEEEENS8_IJiNS9_ILi1EEENS8_IJiiEEEEEESF_SF_NS4_12CausalFusionEJNS2_6OptionILNS2_3TagE0ENS9_ILb1EEEEENSH_ILSI_2ESJ_EEEEENS4_15FmhaFwdEpilogueIS6_fNS8_IJNS9_ILi64EEESB_SA_EEEEENS2_23PersistentTileSchedulerEJSK_SL_EEEEEvNT_6ParamsE)
        /*0020*/ 	.word	0x00000000


	//----- nvinfo : EIATTR_MIN_STACK_SIZE
	.align		4
.L_19:
        /*0024*/ 	.byte	0x04, 0x12
        /*0026*/ 	.short	(.L_21 - .L_20)
	.align		4
.L_20:
        /*0028*/ 	.word	index@(_ZN7cutlass13device_kernelINS_4fmha6kernel28FmhaKernelTmaWarpSpecializedINS1_10collective30FmhaMainloopTmaWarpSpecializedINS_10bfloat16_tEffN4cute5tupleIJNS7_1CILi128EEESA_NS9_ILi16EEEEEENS8_IJiNS9_ILi1EEENS8_IJiiEEEEEESF_SF_NS4_12CausalFusionEJNS2_6OptionILNS2_3TagE0ENS9_ILb1EEEEENSH_ILSI_2ESJ_EEEEENS4_15FmhaFwdEpilogueIS6_fNS8_IJNS9_ILi64EEESB_SA_EEEEENS2_23PersistentTileSchedulerEJSK_SL_EEEEEvNT_6ParamsE)
        /*002c*/ 	.word	0x00000000
.L_21:


//--------------------- .nv.compat                --------------------------
	.section	.nv.compat,"",@"SHT_CUDA_COMPAT_INFO"
	.align	4
        /*0000*/ 	.byte	0x02, 0x09, 0x01, 0x00, 0x02, 0x02, 0x04, 0x00, 0x02, 0x05, 0x05, 0x00, 0x03, 0x07, 0x01, 0x01
        /*0010*/ 	.byte	0x02, 0x03, 0x01, 0x00, 0x02, 0x06, 0x01, 0x00, 0x04, 0x0b, 0x08, 0x00, 0x00, 0x00, 0x00, 0x00
        /*0020*/ 	.byte	0x00, 0x00, 0x00, 0x00


//--------------------- .nv.info._ZN7cutlass13device_kernelINS_4fmha6kernel28FmhaKernelTmaWarpSpecializedINS1_10collective30FmhaMainloopTmaWarpSpecializedINS_10bfloat16_tEffN4cute5tupleIJNS7_1CILi128EEESA_NS9_ILi16EEEEEENS8_IJiNS9_ILi1EEENS8_IJiiEEEEEESF_SF_NS4_12CausalFusionEJNS2_6OptionILNS2_3TagE0ENS9_ILb1EEEEENSH_ILSI_2ESJ_EEEEENS4_15FmhaFwdEpilogueIS6_fNS8_IJNS9_ILi64EEESB_SA_EEEEENS2_23PersistentTileSchedulerEJSK_SL_EEEEEvNT_6ParamsE --------------------------
	.section	.nv.info._ZN7cutlass13device_kernelINS_4fmha6kernel28FmhaKernelTmaWarpSpecializedINS1_10collective30FmhaMainloopTmaWarpSpecializedINS_10bfloat16_tEffN4cute5tupleIJNS7_1CILi128EEESA_NS9_ILi16EEEEEENS8_IJiNS9_ILi1EEENS8_IJiiEEEEEESF_SF_NS4_12CausalFusionEJNS2_6OptionILNS2_3TagE0ENS9_ILb1EEEEENSH_ILSI_2ESJ_EEEEENS4_15FmhaFwdEpilogueIS6_fNS8_IJNS9_ILi64EEESB_SA_EEEEENS2_23PersistentTileSchedulerEJSK_SL_EEEEEvNT_6ParamsE,"",@"SHT_CUDA_INFO"
	.sectionflags	@""
	.align	4


	//----- nvinfo : EIATTR_CUDA_API_VERSION
	.align		4
        /*0000*/ 	.byte	0x04, 0x37
        /*0002*/ 	.short	(.L_23 - .L_22)
.L_22:
        /*0004*/ 	.word	0x00000082


	//----- nvinfo : EIATTR_KPARAM_INFO
	.align		4
.L_23:
        /*0008*/ 	.byte	0x04, 0x17
        /*000a*/ 	.short	(.L_25 - .L_24)
.L_24:
        /*000c*/ 	.word	0x00000000
        /*0010*/ 	.short	0x0000
        /*0012*/ 	.short	0x0070
        /*0014*/ 	.byte	0x00, 0xf0, 0x01, 0x20


	//----- nvinfo : EIATTR_SPARSE_MMA_MASK
	.align		4
.L_25:
        /*0018*/ 	.byte	0x03, 0x50
        /*001a*/ 	.short	0x0000


	//----- nvinfo : EIATTR_MAXREG_COUNT
	.align		4
        /*001c*/ 	.byte	0x03, 0x1b
        /*001e*/ 	.short	0x00a8


	//----- nvinfo : EIATTR_NUM_BARRIERS
	.align		4
        /*0020*/ 	.byte	0x02, 0x4c
        /*0022*/ 	.byte	0x02
	.zero		1


	//----- nvinfo : EIATTR_EXTERNS
	.align		4
        /*0024*/ 	.byte	0x04, 0x0f
        /*0026*/ 	.short	(.L_27 - .L_26)


	//   ....[0]....
	.align		4
.L_26:
        /*0028*/ 	.word	index@(__assertfail)


	//----- nvinfo : EIATTR_MERCURY_ISA_VERSION
	.align		4
.L_27:
        /*002c*/ 	.byte	0x03, 0x5f
        /*002e*/ 	.short	0x0101


	//----- nvinfo : EIATTR_INT_WARP_WIDE_INSTR_OFFSETS
	.align		4
        /*0030*/ 	.byte	0x04, 0x31
        /*0032*/ 	.short	(.L_29 - .L_28)


	//   ....[0]....
.L_28:
        /*0034*/ 	.word	0x00000760


	//   ....[1]....
        /*0038*/ 	.word	0x00000770


	//   ....[2]....
        /*003c*/ 	.word	0x00000780


	//   ....[3]....
        /*0040*/ 	.word	0x00000790


	//   ....[4]....
        /*0044*/ 	.word	0x00000800


	//   ....[5]....
        /*0048*/ 	.word	0x00000980


	//   ....[6]....
        /*004c*/ 	.word	0x00000a30


	//----- nvinfo : EIATTR_COOP_GROUP_MASK_REGIDS
	.align		4
.L_29:
        /*0050*/ 	.byte	0x04, 0x29
        /*0052*/ 	.short	(.L_31 - .L_30)


	//   ....[0]....
.L_30:
        /*0054*/ 	.word	0xffffffff


	//   ....[1]....
        /*0058*/ 	.word	0xffffffff


	//   ....[2]....
        /*005c*/ 	.word	0xffffffff


	//   ....[3]....
        /*0060*/ 	.word	0xffffffff


	//   ....[4]....
        /*0064*/ 	.word	0xffffffff


	//   ....[5]....
        /*0068*/ 	.word	0xffffffff


	//   ....[6]....
        /*006c*/ 	.word	0xffffffff


	//   ....[7]....
        /*0070*/ 	.word	0xffffffff


	//   ....[8]....
        /*0074*/ 	.word	0xffffffff


	//   ....[9]....
        /*0078*/ 	.word	0xffffffff


	//   ....[10]....
        /*007c*/ 	.word	0xffffffff


	//   ....[11]....
        /*0080*/ 	.word	0xffffffff


	//   ....[12]....
        /*0084*/ 	.word	0xffffffff


	//   ....[13]....
        /*0088*/ 	.word	0xffffffff


	//   ....[14]....
        /*008c*/ 	.word	0xffffffff


	//   ....[15]....
        /*0090*/ 	.word	0xffffffff


	//   ....[16]....
        /*0094*/ 	.word	0xffffffff


	//   ....[17]....
        /*0098*/ 	.word	0xffffffff


	//   ....[18]....
        /*009c*/ 	.word	0xffffffff


	//   ....[19]....
        /*00a0*/ 	.word	0xffffffff


	//   ....[20]....
        /*00a4*/ 	.word	0xffffffff


	//   ....[21]....
        /*00a8*/ 	.word	0xffffffff


	//----- nvinfo : EIATTR_COOP_GROUP_INSTR_OFFSETS
	.align		4
.L_31:
        /*00ac*/ 	.byte	0x04, 0x28
        /*00ae*/ 	.short	(.L_33 - .L_32)


	//   ....[0]....
.L_32:
        /*00b0*/ 	.word	0x00000070


	//   ....[1]....
        /*00b4*/ 	.word	0x000000a0


	//   ....[2]....
        /*00b8*/ 	.word	0x000001d0


	//   ....[3]....
        /*00bc*/ 	.word	0x000003e0


	//   ....[4]....
        /*00c0*/ 	.word	0x000005a0


	//   ....[5]....
        /*00c4*/ 	.word	0x00000700


	//   ....[6]....
        /*00c8*/ 	.word	0x00001f40


	//   ....[7]....
        /*00cc*/ 	.word	0x00001f80


	//   ....[8]....
        /*00d0*/ 	.word	0x000027f0


	//   ....[9]....
        /*00d4*/ 	.word	0x00002930


	//   ....[10]....
        /*00d8*/ 	.word	0x00004490


	//   ....[11]....
        /*00dc*/ 	.word	0x000044b0


	//   ....[12]....
        /*00e0*/ 	.word	0x00004de0


	//   ....[13]....
        /*00e4*/ 	.word	0x00004ef0


	//   ....[14]....
        /*00e8*/ 	.word	0x00007150


	//   ....[15]....
        /*00ec*/ 	.word	0x00007250


	//   ....[16]....
        /*00f0*/ 	.word	0x00007e70


	//   ....[17]....
        /*00f4*/ 	.word	0x00007fa0


	//   ....[18]....
        /*00f8*/ 	.word	0x000099a0


	//   ....[19]....
        /*00fc*/ 	.word	0x000099d0


	//   ....[20]....
        /*0100*/ 	.word	0x00009a20


	//   ....[21]....
        /*0104*/ 	.word	0x00009a30


	//----- nvinfo : EIATTR_REG_RECONFIG
	.align		4
.L_33:
        /*0108*/ 	.byte	0x01, 0x54
	.zero		2


	//----- nvinfo : EIATTR_SYSCALL_OFFSETS
	.align		4
        /*010c*/ 	.byte	0x04, 0x46
        /*010e*/ 	.short	(.L_35 - .L_34)


	//   ....[0]....
.L_34:
        /*0110*/ 	.word	0x0000a2f0


	//   ....[1]....
        /*0114*/ 	.word	0x0000a450


	//----- nvinfo : EIATTR_MBARRIER_INSTR_OFFSETS
	.align		4
.L_35:
        /*0118*/ 	.byte	0x04, 0x39
        /*011a*/ 	.short	(.L_37 - .L_36)


	//   ....[0]....
.L_36:
        /*011c*/ 	.word	0x00000390
        /*0120*/ 	.word	0x000000ff
        /*0124*/ 	.word	0x00007250
        /*0128*/ 	.short	0x0100
        /*012a*/ 	.byte	0x08
	.zero		1


	//   ....[1]....
        /*012c*/ 	.word	0x000003a0
        /*0130*/ 	.word	0x000000ff
        /*0134*/ 	.word	0x00007260
        /*0138*/ 	.short	0x0100
        /*013a*/ 	.byte	0x08
	.zero		1


	//   ....[2]....
        /*013c*/ 	.word	0x000003b0
        /*0140*/ 	.word	0x000000ff
        /*0144*/ 	.word	0x00007258
        /*0148*/ 	.short	0x0100
        /*014a*/ 	.byte	0x08
	.zero		1


	//   ....[3]....
        /*014c*/ 	.word	0x000003c0
        /*0150*/ 	.word	0x000000ff
        /*0154*/ 	.word	0x00007268
        /*0158*/ 	.short	0x0100
        /*015a*/ 	.byte	0x08
	.zero		1


	//   ....[4]....
        /*015c*/ 	.word	0x000004f0
        /*0160*/ 	.word	0x000000ff
        /*0164*/ 	.word	0x00007200
        /*0168*/ 	.short	0x0100
        /*016a*/ 	.byte	0x08
	.zero		1


	//   ....[5]....
        /*016c*/ 	.word	0x00000500
        /*0170*/ 	.word	0x000000ff
        /*0174*/ 	.word	0x00007228
        /*0178*/ 	.short	0x0100
        /*017a*/ 	.byte	0x08
	.zero		1


	//   ....[6]....
        /*017c*/ 	.word	0x00000510
        /*0180*/ 	.word	0x000000ff
        /*0184*/ 	.word	0x00007208
        /*0188*/ 	.short	0x0100
        /*018a*/ 	.byte	0x08
	.zero		1


	//   ....[7]....
        /*018c*/ 	.word	0x00000520
        /*0190*/ 	.word	0x000000ff
        /*0194*/ 	.word	0x00007230
        /*0198*/ 	.short	0x0100
        /*019a*/ 	.byte	0x08
	.zero		1


	//   ....[8]....
        /*019c*/ 	.word	0x00000530
        /*01a0*/ 	.word	0x000000ff
        /*01a4*/ 	.word	0x00007210
        /*01a8*/ 	.short	0x0100
        /*01aa*/ 	.byte	0x08
	.zero		1


	//   ....[9]....
        /*01ac*/ 	.word	0x00000540
        /*01b0*/ 	.word	0x000000ff
        /*01b4*/ 	.word	0x00007238
        /*01b8*/ 	.short	0x0100
        /*01ba*/ 	.byte	0x08
	.zero		1


	//   ....[10]....
        /*01bc*/ 	.word	0x00000550
        /*01c0*/ 	.word	0x000000ff
        /*01c4*/ 	.word	0x00007218
        /*01c8*/ 	.short	0x0100
        /*01ca*/ 	.byte	0x08
	.zero		1


	//   ....[11]....
        /*01cc*/ 	.word	0x00000560
        /*01d0*/ 	.word	0x000000ff
        /*01d4*/ 	.word	0x00007240
        /*01d8*/ 	.short	0x0100
        /*01da*/ 	.byte	0x08
	.zero		1


	//   ....[12]....
        /*01dc*/ 	.word	0x00000570
        /*01e0*/ 	.word	0x000000ff
        /*01e4*/ 	.word	0x00007220
        /*01e8*/ 	.short	0x0100
        /*01ea*/ 	.byte	0x08
	.zero		1


	//   ....[13]....
        /*01ec*/ 	.word	0x00000580
        /*01f0*/ 	.word	0x000000ff
        /*01f4*/ 	.word	0x00007248
        /*01f8*/ 	.short	0x0100
        /*01fa*/ 	.byte	0x08
	.zero		1


	//   ....[14]....
        /*01fc*/ 	.word	0x000006b0
        /*0200*/ 	.word	0x000000ff
        /*0204*/ 	.word	0x00007270
        /*0208*/ 	.short	0x0100
        /*020a*/ 	.byte	0x08
	.zero		1


	//   ....[15]....
        /*020c*/ 	.word	0x000006c0
        /*0210*/ 	.word	0x000000ff
        /*0214*/ 	.word	0x00007280
        /*0218*/ 	.short	0x0100
        /*021a*/ 	.byte	0x08
	.zero		1


	//   ....[16]....
        /*021c*/ 	.word	0x000006d0
        /*0220*/ 	.word	0x000000ff
        /*0224*/ 	.word	0x00007278
        /*0228*/ 	.short	0x0100
        /*022a*/ 	.byte	0x08
	.zero		1


	//   ....[17]....
        /*022c*/ 	.word	0x000006e0
        /*0230*/ 	.word	0x000000ff
        /*0234*/ 	.word	0x00007288
        /*0238*/ 	.short	0x0100
        /*023a*/ 	.byte	0x08
	.zero		1


	//   ....[18]....
        /*023c*/ 	.word	0x00000820
        /*0240*/ 	.word	0x000000ff
        /*0244*/ 	.word	0x00007290
        /*0248*/ 	.short	0x0100
        /*024a*/ 	.byte	0x06
	.zero		1


	//   ....[19]....
        /*024c*/ 	.word	0x00000830
        /*0250*/ 	.word	0x000000ff
        /*0254*/ 	.word	0x00007298
        /*0258*/ 	.short	0x0100
        /*025a*/ 	.byte	0x06
	.zero		1


	//   ....[20]....
        /*025c*/ 	.word	0x00000840
        /*0260*/ 	.word	0x000000ff
        /*0264*/ 	.word	0x000072a0
        /*0268*/ 	.short	0x0100
        /*026a*/ 	.byte	0x06
	.zero		1


	//   ....[21]....
        /*026c*/ 	.word	0x00000850
        /*0270*/ 	.word	0x000000ff
        /*0274*/ 	.word	0x000072a8
        /*0278*/ 	.short	0x0100
        /*027a*/ 	.byte	0x06
	.zero		1


	//   ....[22]....
        /*027c*/ 	.word	0x00000950
        /*0280*/ 	.word	0x000000ff
        /*0284*/ 	.word	0x000072c0
        /*0288*/ 	.short	0x0100
        /*028a*/ 	.byte	0x08
	.zero		1


	//   ....[23]....
        /*028c*/ 	.word	0x00000960
        /*0290*/ 	.word	0x000000ff
        /*0294*/ 	.word	0x000072c8
        /*0298*/ 	.short	0x0100
        /*029a*/ 	.byte	0x08
	.zero		1


	//   ....[24]....
        /*029c*/ 	.word	0x00000a60
        /*02a0*/ 	.word	0x000000ff
        /*02a4*/ 	.word	0x000072b0
        /*02a8*/ 	.short	0x0100
        /*02aa*/ 	.byte	0x06
	.zero		1


	//   ....[25]....
        /*02ac*/ 	.word	0x000013b0
        /*02b0*/ 	.word	0x000000ff
        /*02b4*/ 	.word	0x00007250
        /*02b8*/ 	.short	0x010a
        /*02ba*/ 	.byte	0x04
	.zero		1


	//   ....[26]....
        /*02bc*/ 	.word	0x00001460
        /*02c0*/ 	.word	0x000000ff
        /*02c4*/ 	.word	0x00007200
        /*02c8*/ 	.short	0x010a
        /*02ca*/ 	.byte	0x0b
	.zero		1


	//   ....[27]....
        /*02cc*/ 	.word	0x00001480
        /*02d0*/ 	.word	0x000000ff
        /*02d4*/ 	.word	0xfffffff8
        /*02d8*/ 	.short	0x010a
        /*02da*/ 	.byte	0x08
	.zero		1


	//   ....[28]....
        /*02dc*/ 	.word	0x00003ac0
        /*02e0*/ 	.word	0x0000001a
        /*02e4*/ 	.word	0x00000000
        /*02e8*/ 	.short	0x0101
        /*02ea*/ 	.byte	0x0a
	.zero		1


	//   ....[29]....
        /*02ec*/ 	.word	0x00003d00
        /*02f0*/ 	.word	0x000000ff
        /*02f4*/ 	.word	0x00007200
        /*02f8*/ 	.short	0x010a
        /*02fa*/ 	.byte	0x06
	.zero		1


	//   ....[30]....
        /*02fc*/ 	.word	0x00004020
        /*0300*/ 	.word	0x000000ff
        /*0304*/ 	.word	0x00000000
        /*0308*/ 	.short	0x0101
        /*030a*/ 	.byte	0x06
	.zero		1


	//   ....[31]....
        /*030c*/ 	.word	0x00004170
        /*0310*/ 	.word	0x000000ff
        /*0314*/ 	.word	0x00007200
        /*0318*/ 	.short	0x010a
        /*031a*/ 	.byte	0x06
	.zero		1


	//   ....[32]....
        /*031c*/ 	.word	0x000060a0
        /*0320*/ 	.word	0x000000ff
        /*0324*/ 	.word	0x00007200
        /*0328*/ 	.short	0x010a
        /*032a*/ 	.byte	0x06
	.zero		1


	//   ....[33]....
        /*032c*/ 	.word	0x000062c0
        /*0330*/ 	.word	0x000000ff
        /*0334*/ 	.word	0x00007200
        /*0338*/ 	.short	0x010a
        /*033a*/ 	.byte	0x06
	.zero		1


	//   ....[34]....
        /*033c*/ 	.word	0x000065d0
        /*0340*/ 	.word	0x000000ff
        /*0344*/ 	.word	0x00000000
        /*0348*/ 	.short	0x0101
        /*034a*/ 	.byte	0x06
	.zero		1


	//   ....[35]....
        /*034c*/ 	.word	0x00006680
        /*0350*/ 	.word	0x000000ff
        /*0354*/ 	.word	0x00000000
        /*0358*/ 	.short	0x0101
        /*035a*/ 	.byte	0x06
	.zero		1


	//   ....[36]....
        /*035c*/ 	.word	0x00006820
        /*0360*/ 	.word	0x000000ff
        /*0364*/ 	.word	0x00007200
        /*0368*/ 	.short	0x010a
        /*036a*/ 	.byte	0x06
	.zero		1


	//   ....[37]....
        /*036c*/ 	.word	0x00009130
        /*0370*/ 	.word	0x000000ff
        /*0374*/ 	.word	0x00007200
        /*0378*/ 	.short	0x010a
        /*037a*/ 	.byte	0x06
	.zero		1


	//   ....[38]....
        /*037c*/ 	.word	0x00009380
        /*0380*/ 	.word	0x000000ff
        /*0384*/ 	.word	0x00007200
        /*0388*/ 	.short	0x010a
        /*038a*/ 	.byte	0x06
	.zero		1


	//   ....[39]....
        /*038c*/ 	.word	0x00009690
        /*0390*/ 	.word	0x000000ff
        /*0394*/ 	.word	0x00000000
        /*0398*/ 	.short	0x0101
        /*039a*/ 	.byte	0x06
	.zero		1


	//   ....[40]....
        /*039c*/ 	.word	0x00009740
        /*03a0*/ 	.word	0x000000ff
        /*03a4*/ 	.word	0x00000000
        /*03a8*/ 	.short	0x0101
        /*03aa*/ 	.byte	0x06
	.zero		1


	//   ....[41]....
        /*03ac*/ 	.word	0x000098f0
        /*03b0*/ 	.word	0x000000ff
        /*03b4*/ 	.word	0x00000000
        /*03b8*/ 	.short	0x0101
        /*03ba*/ 	.byte	0x04
	.zero		1


	//   ....[42]....
        /*03bc*/ 	.word	0x00009970
        /*03c0*/ 	.word	0x000000ff
        /*03c4*/ 	.word	0x00000000
        /*03c8*/ 	.short	0x0101
        /*03ca*/ 	.byte	0x09
	.zero		1


	//   ....[43]....
        /*03cc*/ 	.word	0x00009e30
        /*03d0*/ 	.word	0x000000ff
        /*03d4*/ 	.word	0x00000008
        /*03d8*/ 	.short	0x010a
        /*03da*/ 	.byte	0x08
	.zero		1


	//   ....[44]....
        /*03dc*/ 	.word	0x0000a8d0
        /*03e0*/ 	.word	0x00000000
        /*03e4*/ 	.word	0x00007290
        /*03e8*/ 	.short	0x0101
        /*03ea*/ 	.byte	0x2f
	.zero		1


	//   ....[45]....
        /*03ec*/ 	.word	0x0000ac90
        /*03f0*/ 	.word	0x00000007
        /*03f4*/ 	.word	0x00007260
        /*03f8*/ 	.short	0x010a
        /*03fa*/ 	.byte	0x3f
	.zero		1


	//   ....[46]....
        /*03fc*/ 	.word	0x0000af10
        /*0400*/ 	.word	0x00000007
        /*0404*/ 	.word	0x000072b0
        /*0408*/ 	.short	0x0101
        /*040a*/ 	.byte	0x3f
	.zero		1


	//   ....[47]....
        /*040c*/ 	.word	0x0000af20
        /*0410*/ 	.word	0x00000007
        /*0414*/ 	.word	0x000072b0
        /*0418*/ 	.short	0x010a
        /*041a*/ 	.byte	0x3f
	.zero		1


	//   ....[48]....
        /*041c*/ 	.word	0x0000afc0
        /*0420*/ 	.word	0x00000004
        /*0424*/ 	.word	0x00007260
        /*0428*/ 	.short	0x010a
        /*042a*/ 	.byte	0x3f
	.zero		1


	//   ....[49]....
        /*042c*/ 	.word	0x0000b5e0
        /*0430*/ 	.word	0x00000008
        /*0434*/ 	.word	0x00007228
        /*0438*/ 	.short	0x010a
        /*043a*/ 	.byte	0x3f
	.zero		1


	//   ....[50]....
        /*043c*/ 	.word	0x0000b850
        /*0440*/ 	.word	0x00000005
        /*0444*/ 	.word	0x000072b0
        /*0448*/ 	.short	0x0101
        /*044a*/ 	.byte	0x3f
	.zero		1


	//   ....[51]....
        /*044c*/ 	.word	0x0000b860
        /*0450*/ 	.word	0x00000005
        /*0454*/ 	.word	0x000072b0
        /*0458*/ 	.short	0x010a
        /*045a*/ 	.byte	0x3f
	.zero		1


	//   ....[52]....
        /*045c*/ 	.word	0x0000b910
        /*0460*/ 	.word	0x00000007
        /*0464*/ 	.word	0x00007228
        /*0468*/ 	.short	0x010a
        /*046a*/ 	.byte	0x3f
	.zero		1


	//   ....[53]....
        /*046c*/ 	.word	0x0000bbd0
        /*0470*/ 	.word	0x00000007
        /*0474*/ 	.word	0x00007228
        /*0478*/ 	.short	0x010a
        /*047a*/ 	.byte	0x3f
	.zero		1


	//   ....[54]....
        /*047c*/ 	.word	0x0000be60
        /*0480*/ 	.word	0x00000007
        /*0484*/ 	.word	0x00007228
        /*0488*/ 	.short	0x010a
        /*048a*/ 	.byte	0x3f
	.zero		1


	//   ....[55]....
        /*048c*/ 	.word	0x0000c140
        /*0490*/ 	.word	0x00000003
        /*0494*/ 	.word	0x00007250
        /*0498*/ 	.short	0x010a
        /*049a*/ 	.byte	0x3f
	.zero		1


	//   ....[56]....
        /*049c*/ 	.word	0x0000c1a0
        /*04a0*/ 	.word	0x00000007
        /*04a4*/ 	.word	0x00007200
        /*04a8*/ 	.short	0x010a
        /*04aa*/ 	.byte	0x3f
	.zero		1


	//   ....[57]....
        /*04ac*/ 	.word	0x0000c200
        /*04b0*/ 	.word	0x00000000
        /*04b4*/ 	.word	0xfffffff8
        /*04b8*/ 	.short	0x010a
        /*04ba*/ 	.byte	0x3f
	.zero		1


	//   ....[58]....
        /*04bc*/ 	.word	0x0000c260
        /*04c0*/ 	.word	0x00000008
        /*04c4*/ 	.word	0x00007200
        /*04c8*/ 	.short	0x010a
        /*04ca*/ 	.byte	0x3f
	.zero		1


	//   ....[59]....
        /*04cc*/ 	.word	0x0000c2c0
        /*04d0*/ 	.word	0x0000000d
        /*04d4*/ 	.word	0x00007200
        /*04d8*/ 	.short	0x010a
        /*04da*/ 	.byte	0x3f
	.zero		1


	//   ....[60]....
        /*04dc*/ 	.word	0x0000c320
        /*04e0*/ 	.word	0x00000008
        /*04e4*/ 	.word	0x00007200
        /*04e8*/ 	.short	0x010a
        /*04ea*/ 	.byte	0x3f
	.zero		1


	//   ....[61]....
        /*04ec*/ 	.word	0x0000c380
        /*04f0*/ 	.word	0x0000000b
        /*04f4*/ 	.word	0x00007200
        /*04f8*/ 	.short	0x010a
        /*04fa*/ 	.byte	0x3f
	.zero		1


	//   ....[62]....
        /*04fc*/ 	.word	0x0000c3e0
        /*0500*/ 	.word	0x00000009
        /*0504*/ 	.word	0x00007200
        /*0508*/ 	.short	0x010a
        /*050a*/ 	.byte	0x3f
	.zero		1


	//   ....[63]....
        /*050c*/ 	.word	0x0000c440
        /*0510*/ 	.word	0x00000003
        /*0514*/ 	.word	0x00000008
        /*0518*/ 	.short	0x010a
        /*051a*/ 	.byte	0x3f
	.zero		1


	//   ....[64]....
        /*051c*/ 	.word	0x0000c510
        /*0520*/ 	.word	0x00000007
        /*0524*/ 	.word	0x00007260
        /*0528*/ 	.short	0x010a
        /*052a*/ 	.byte	0x3f
	.zero		1


	//   ....[65]....
        /*052c*/ 	.word	0x0000c560
        /*0530*/ 	.word	0x00000007
        /*0534*/ 	.word	0x000072b0
        /*0538*/ 	.short	0x010a
        /*053a*/ 	.byte	0x3f
	.zero		1


	//   ....[66]....
        /*053c*/ 	.word	0x0000c5b0
        /*0540*/ 	.word	0x00000004
        /*0544*/ 	.word	0x00007260
        /*0548*/ 	.short	0x010a
        /*054a*/ 	.byte	0x3f
	.zero		1


	//   ....[67]....
        /*054c*/ 	.word	0x0000c680
        /*0550*/ 	.word	0x00000008
        /*0554*/ 	.word	0x00007228
        /*0558*/ 	.short	0x010a
        /*055a*/ 	.byte	0x3f
	.zero		1


	//   ....[68]....
        /*055c*/ 	.word	0x0000c6d0
        /*0560*/ 	.word	0x00000005
        /*0564*/ 	.word	0x000072b0
        /*0568*/ 	.short	0x010a
        /*056a*/ 	.byte	0x3f
	.zero		1


	//   ....[69]....
        /*056c*/ 	.word	0x0000c720
        /*0570*/ 	.word	0x00000007
        /*0574*/ 	.word	0x00007228
        /*0578*/ 	.short	0x010a
        /*057a*/ 	.byte	0x3f
	.zero		1


	//   ....[70]....
        /*057c*/ 	.word	0x0000c770
        /*0580*/ 	.word	0x00000007
        /*0584*/ 	.word	0x00007228
        /*0588*/ 	.short	0x010a
        /*058a*/ 	.byte	0x3f
	.zero		1


	//   ....[71]....
        /*058c*/ 	.word	0x0000c7c0
        /*0590*/ 	.word	0x00000007
        /*0594*/ 	.word	0x00007228
        /*0598*/ 	.short	0x010a
        /*059a*/ 	.byte	0x3f
	.zero		1


	//----- nvinfo : EIATTR_NUM_MBARRIERS
	.align		4
.L_37:
        /*059c*/ 	.byte	0x03, 0x38
        /*059e*/ 	.short	0x0019


	//----- nvinfo : EIATTR_EXIT_INSTR_OFFSETS
	.align		4
        /*05a0*/ 	.byte	0x04, 0x1c
        /*05a2*/ 	.short	(.L_39 - .L_38)


	//   ....[0]....
.L_38:
        /*05a4*/ 	.word	0x00000ac0


	//   ....[1]....
        /*05a8*/ 	.word	0x00000b30


	//   ....[2]....
        /*05ac*/ 	.word	0x0000a900


	//   ....[3]....
        /*05b0*/ 	.word	0x0000a960


	//   ....[4]....
        /*05b4*/ 	.word	0x0000a990


	//   ....[5]....
        /*05b8*/ 	.word	0x0000b230


	//   ....[6]....
        /*05bc*/ 	.word	0x0000b260


	//   ....[7]....
        /*05c0*/ 	.word	0x0000c120


	//----- nvinfo : EIATTR_MAX_THREADS
	.align		4
.L_39:
        /*05c4*/ 	.byte	0x04, 0x05
        /*05c6*/ 	.short	(.L_41 - .L_40)
.L_40:
        /*05c8*/ 	.word	0x00000180
        /*05cc*/ 	.word	0x00000001
        /*05d0*/ 	.word	0x00000001


	//----- nvinfo : EIATTR_CRS_STACK_SIZE
	.align		4
.L_41:
        /*05d4*/ 	.byte	0x04, 0x1e
        /*05d6*/ 	.short	(.L_43 - .L_42)
.L_42:
        /*05d8*/ 	.word	0x00000000


	//----- nvinfo : EIATTR_CBANK_PARAM_SIZE
	.align		4
.L_43:
        /*05dc*/ 	.byte	0x03, 0x19
        /*05de*/ 	.short	0x0870


	//----- nvinfo : EIATTR_PARAM_CBANK
	.align		4
        /*05e0*/ 	.byte	0x04, 0x0a
        /*05e2*/ 	.short	(.L_45 - .L_44)
	.align		4
.L_44:
        /*05e4*/ 	.word	index@(.nv.constant0._ZN7cutlass13device_kernelINS_4fmha6kernel28FmhaKernelTmaWarpSpecializedINS1_10collective30FmhaMainloopTmaWarpSpecializedINS_10bfloat16_tEffN4cute5tupleIJNS7_1CILi128EEESA_NS9_ILi16EEEEEENS8_IJiNS9_ILi1EEENS8_IJiiEEEEEESF_SF_NS4_12CausalFusionEJNS2_6OptionILNS2_3TagE0ENS9_ILb1EEEEENSH_ILSI_2ESJ_EEEEENS4_15FmhaFwdEpilogueIS6_fNS8_IJNS9_ILi64EEESB_SA_EEEEENS2_23PersistentTileSchedulerEJSK_SL_EEEEEvNT_6ParamsE)
        /*05e8*/ 	.short	0x0210
        /*05ea*/ 	.short	0x0870


	//----- nvinfo : EIATTR_SW_WAR
	.align		4
.L_45:
        /*05ec*/ 	.byte	0x04, 0x36
        /*05ee*/ 	.short	(.L_47 - .L_46)
.L_46:
        /*05f0*/ 	.word	0x00000008
.L_47:


//--------------------- .nv.callgraph             --------------------------
	.section	.nv.callgraph,"",@"SHT_CUDA_CALLGRAPH"
	.align	4
	.sectionentsize	8
	.align		4
        /*0000*/ 	.word	0x00000000
	.align		4
        /*0004*/ 	.word	0xffffffff
	.align		4
        /*0008*/ 	.word	index@(_ZN7cutlass13device_kernelINS_4fmha6kernel28FmhaKernelTmaWarpSpecializedINS1_10collective30FmhaMainloopTmaWarpSpecializedINS_10bfloat16_tEffN4cute5tupleIJNS7_1CILi128EEESA_NS9_ILi16EEEEEENS8_IJiNS9_ILi1EEENS8_IJiiEEEEEESF_SF_NS4_12CausalFusionEJNS2_6OptionILNS2_3TagE0ENS9_ILb1EEEEENSH_ILSI_2ESJ_EEEEENS4_15FmhaFwdEpilogueIS6_fNS8_IJNS9_ILi64EEESB_SA_EEEEENS2_23PersistentTileSchedulerEJSK_SL_EEEEEvNT_6ParamsE)
	.align		4
        /*000c*/ 	.word	index@(__assertfail)
	.align		4
        /*0010*/ 	.word	0x00000000
	.align		4
        /*0014*/ 	.word	0xfffffffe
	.align		4
        /*0018*/ 	.word	0x00000000
	.align		4
        /*001c*/ 	.word	0xfffffffd
	.align		4
        /*0020*/ 	.word	0x00000000
	.align		4
        /*0024*/ 	.word	0xfffffffc


//--------------------- .nv.constant4             --------------------------
	.section	.nv.constant4,"a",@progbits
	.align	8
	.align		8
.nv.constant4:
        /*0000*/ 	.dword	__assertfail
	.align		8
        /*0008*/ 	.dword	__unnamed_1
	.align		8
        /*0010*/ 	.dword	_ZN39_INTERNAL_db828594_4_k_cu_76741576_33104cuda3std3__45__cpo5beginE
	.align		8
        /*0018*/ 	.dword	_ZN39_INTERNAL_db828594_4_k_cu_76741576_33104cuda3std3__45__cpo3endE
	.align		8
        /*0020*/ 	.dword	_ZN39_INTERNAL_db828594_4_k_cu_76741576_33104cuda3std3__45__cpo6cbeginE
	.align		8
        /*0028*/ 	.dword	_ZN39_INTERNAL_db828594_4_k_cu_76741576_33104cuda3std3__45__cpo4cendE
	.align		8
        /*0030*/ 	.dword	_ZN39_INTERNAL_db828594_4_k_cu_76741576_33104cuda3std3__441_GLOBAL__N__db828594_4_k_cu_76741576_33106ignoreE
	.align		8
        /*0038*/ 	.dword	_ZN39_INTERNAL_db828594_4_k_cu_76741576_33104cuda3std3__419piecewise_constructE
	.align		8
        /*0040*/ 	.dword	_ZN39_INTERNAL_db828594_4_k_cu_76741576_33104cuda3std3__48in_placeE
	.align		8
        /*0048*/ 	.dword	_ZN39_INTERNAL_db828594_4_k_cu_76741576_33104cuda3std6ranges3__45__cpo4swapE
	.align		8
        /*0050*/ 	.dword	_ZN39_INTERNAL_db828594_4_k_cu_76741576_33104cuda3std6ranges3__45__cpo9iter_moveE
	.align		8
        /*0058*/ 	.dword	_ZN39_INTERNAL_db828594_4_k_cu_76741576_33104cute7productE
	.align		8
        /*0060*/ 	.dword	_ZN39_INTERNAL_db828594_4_k_cu_76741576_33104cute1_E
	.align		8
        /*0068*/ 	.dword	$str$24
	.align		8
        /*0070*/ 	.dword	$str$25


//--------------------- .text._ZN7cutlass13device_kernelINS_4fmha6kernel28FmhaKernelTmaWarpSpecializedINS1_10collective30FmhaMainloopTmaWarpSpecializedINS_10bfloat16_tEffN4cute5tupleIJNS7_1CILi128EEESA_NS9_ILi16EEEEEENS8_IJiNS9_ILi1EEENS8_IJiiEEEEEESF_SF_NS4_12CausalFusionEJNS2_6OptionILNS2_3TagE0ENS9_ILb1EEEEENSH_ILSI_2ESJ_EEEEENS4_15FmhaFwdEpilogueIS6_fNS8_IJNS9_ILi64EEESB_SA_EEEEENS2_23PersistentTileSchedulerEJSK_SL_EEEEEvNT_6ParamsE --------------------------
	.section	.text._ZN7cutlass13device_kernelINS_4fmha6kernel28FmhaKernelTmaWarpSpecializedINS1_10collective30FmhaMainloopTmaWarpSpecializedINS_10bfloat16_tEffN4cute5tupleIJNS7_1CILi128EEESA_NS9_ILi16EEEEEENS8_IJiNS9_ILi1EEENS8_IJiiEEEEEESF_SF_NS4_12CausalFusionEJNS2_6OptionILNS2_3TagE0ENS9_ILb1EEEEENSH_ILSI_2ESJ_EEEEENS4_15FmhaFwdEpilogueIS6_fNS8_IJNS9_ILi64EEESB_SA_EEEEENS2_23PersistentTileSchedulerEJSK_SL_EEEEEvNT_6ParamsE,"ax",@progbits
	.align	128
.text._ZN7cutlass13device_kernelINS_4fmha6kernel28FmhaKernelTmaWarpSpecializedINS1_10collective30FmhaMainloopTmaWarpSpecializedINS_10bfloat16_tEffN4cute5tupleIJNS7_1CILi128EEESA_NS9_ILi16EEEEEENS8_IJiNS9_ILi1EEENS8_IJiiEEEEEESF_SF_NS4_12CausalFusionEJNS2_6OptionILNS2_3TagE0ENS9_ILb1EEEEENSH_ILSI_2ESJ_EEEEENS4_15FmhaFwdEpilogueIS6_fNS8_IJNS9_ILi64EEESB_SA_EEEEENS2_23PersistentTileSchedulerEJSK_SL_EEEEEvNT_6ParamsE:
        .type           _ZN7cutlass13device_kernelINS_4fmha6kernel28FmhaKernelTmaWarpSpecializedINS1_10collective30FmhaMainloopTmaWarpSpecializedINS_10bfloat16_tEffN4cute5tupleIJNS7_1CILi128EEESA_NS9_ILi16EEEEEENS8_IJiNS9_ILi1EEENS8_IJiiEEEEEESF_SF_NS4_12CausalFusionEJNS2_6OptionILNS2_3TagE0ENS9_ILb1EEEEENSH_ILSI_2ESJ_EEEEENS4_15FmhaFwdEpilogueIS6_fNS8_IJNS9_ILi64EEESB_SA_EEEEENS2_23PersistentTileSchedulerEJSK_SL_EEEEEvNT_6ParamsE,@function
        .size           _ZN7cutlass13device_kernelINS_4fmha6kernel28FmhaKernelTmaWarpSpecializedINS1_10collective30FmhaMainloopTmaWarpSpecializedINS_10bfloat16_tEffN4cute5tupleIJNS7_1CILi128EEESA_NS9_ILi16EEEEEENS8_IJiNS9_ILi1EEENS8_IJiiEEEEEESF_SF_NS4_12CausalFusionEJNS2_6OptionILNS2_3TagE0ENS9_ILb1EEEEENSH_ILSI_2ESJ_EEEEENS4_15FmhaFwdEpilogueIS6_fNS8_IJNS9_ILi64EEESB_SA_EEEEENS2_23PersistentTileSchedulerEJSK_SL_EEEEEvNT_6ParamsE,(.L_x_144 - _ZN7cutlass13device_kernelINS_4fmha6kernel28FmhaKernelTmaWarpSpecializedINS1_10collective30FmhaMainloopTmaWarpSpecializedINS_10bfloat16_tEffN4cute5tupleIJNS7_1CILi128EEESA_NS9_ILi16EEEEEENS8_IJiNS9_ILi1EEENS8_IJiiEEEEEESF_SF_NS4_12CausalFusionEJNS2_6OptionILNS2_3TagE0ENS9_ILb1EEEEENSH_ILSI_2ESJ_EEEEENS4_15FmhaFwdEpilogueIS6_fNS8_IJNS9_ILi64EEESB_SA_EEEEENS2_23PersistentTileSchedulerEJSK_SL_EEEEEvNT_6ParamsE)
        .other          _ZN7cutlass13device_kernelINS_4fmha6kernel28FmhaKernelTmaWarpSpecializedINS1_10collective30FmhaMainloopTmaWarpSpecializedINS_10bfloat16_tEffN4cute5tupleIJNS7_1CILi128EEESA_NS9_ILi16EEEEEENS8_IJiNS9_ILi1EEENS8_IJiiEEEEEESF_SF_NS4_12CausalFusionEJNS2_6OptionILNS2_3TagE0ENS9_ILb1EEEEENSH_ILSI_2ESJ_EEEEENS4_15FmhaFwdEpilogueIS6_fNS8_IJNS9_ILi64EEESB_SA_EEEEENS2_23PersistentTileSchedulerEJSK_SL_EEEEEvNT_6ParamsE,@"STO_CUDA_ENTRY STV_DEFAULT"
_ZN7cutlass13device_kernelINS_4fmha6kernel28FmhaKernelTmaWarpSpecializedINS1_10collective30FmhaMainloopTmaWarpSpecializedINS_10bfloat16_tEffN4cute5tupleIJNS7_1CILi128EEESA_NS9_ILi16EEEEEENS8_IJiNS9_ILi1EEENS8_IJiiEEEEEESF_SF_NS4_12CausalFusionEJNS2_6OptionILNS2_3TagE0ENS9_ILb1EEEEENSH_ILSI_2ESJ_EEEEENS4_15FmhaFwdEpilogueIS6_fNS8_IJNS9_ILi64EEESB_SA_EEEEENS2_23PersistentTileSchedulerEJSK_SL_EEEEEvNT_6ParamsE:
[----:B------:R-:W1:Y:S01]  /*0000*/  LDC R1, c[0x0][0x28] ;  /* 0x00000a00ff017b82 */ /* 0x000e620000000800 */
[----:B------:R-:W2:Y:S07]  /*0010*/  S2R R2, SR_TID.X ;  /* 0x0000000000027919 */ /* 0x000eae0000002100 */
[----:B------:R-:W3:Y:S01]  /*0020*/  S2UR UR6, SR_CTAID.X ;  /* 0x00000000000679c3 */ /* 0x000ee20000002500 */
[----:B------:R-:W-:Y:S01]  /*0030*/  ELECT P1, URZ, PT ;  /* 0x00000000003f782f */ /* 0x000fe20003820000 */
[----:B------:R-:W-:Y:S01]  /*0040*/  BSSY B0, `(.L_x_0) ;  /* 0x0000018000007945 */ /* 0x000fe20003800000 */
[----:B---3--:R-:W-:Y:S01]  /*0050*/  IMAD.U32 R17, RZ, RZ, UR6 ;  /* 0x00000006ff117e24 */ /* 0x008fe2000f8e00ff */
[----:B--2---:R-:W-:-:S05]  /*0060*/  SHF.R.U32.HI R0, RZ, 0x5, R2 ;  /* 0x00000005ff007819 */ /* 0x004fca0000011602 */
[----:B------:R-:W2:Y:S02]  /*0070*/  SHFL.IDX PT, R3, R0, RZ, 0x1f ;  /* 0x00001fff00037589 */ /* 0x000ea400000e0000 */
[----:B--2---:R-:W-:Y:S02]  /*0080*/  R2UR UR4, R3 ;  /* 0x00000000030472ca */ /* 0x004fe400000e0000 */
[----:B------:R-:W-:-:S06]  /*0090*/  SHF.R.U32.HI R3, RZ, 0x7, R2 ;  /* 0x00000007ff037819 */ /* 0x000fcc0000011602 */
[----:B------:R-:W2:Y:S05]  /*00a0*/  SHFL.IDX PT, R3, R3, RZ, 0x1f ;  /* 0x00001fff03037589 */ /* 0x000eaa00000e0000 */
[----:B------:R-:W-:Y:S02]  /*00b0*/  USHF.R.S32.HI UR5, URZ, 0x1f, UR4 ;  /* 0x0000001f3f057899 */ /* 0x000fe40008011404 */
[----:B------:R-:W-:Y:S02]  /*00c0*/  ISETP.EQ.AND P2, PT, RZ, UR4, P1 ;  /* 0x00000004ff007c0c */ /* 0x000fe40008f42270 */
[----:B------:R-:W-:-:S04]  /*00d0*/  ULEA.HI UR5, UR5, UR4, URZ, 0x2 ;  /* 0x0000000405057291 */ /* 0x000fc8000f8f103f */
[----:B------:R-:W-:-:S04]  /*00e0*/  ULOP3.LUT UR5, UR5, 0xfffffffc, URZ, 0xc0, !UPT ;  /* 0xfffffffc05057892 */ /* 0x000fc8000f8ec03f */
[----:B------:R-:W-:-:S03]  /*00f0*/  UIADD3 UR5, UR4, -UR5, URZ ;  /* 0x8000000504057290 */ /* 0x000fc6000fffe03f */
[----:B-1----:R-:W-:Y:S09]  /*0100*/  @!P2 BRA `(.L_x_1) ;  /* 0x00000000002ca947 */ /* 0x002ff20003800000 */
[----:B------:R-:W-:Y:S02]  /*0110*/  ULDC.64 UR6, c[0x0][0x198] ;  /* 0x0000660000067ab9 */ /* 0x000fe40000000a00 */
[----:B------:R-:W-:Y:S02]  /*0120*/  UIADD3 UR8, UP0, UR6, 0xf0, URZ ;  /* 0x000000f006087890 */ /* 0x000fe4000ff1e03f */
[----:B------:R-:W-:Y:S02]  /*0130*/  UIADD3 UR10, UP1, UR6, 0x1f0, URZ ;  /* 0x000001f0060a7890 */ /* 0x000fe4000ff3e03f */
[----:B------:R-:W-:Y:S02]  /*0140*/  UIADD3 UR6, UP2, UR6, 0x2f0, URZ ;  /* 0x000002f006067890 */ /* 0x000fe4000ff5e03f */
[----:B------:R-:W-:Y:S02]  /*0150*/  UIADD3.X UR9, URZ, UR7, URZ, UP0, !UPT ;  /* 0x000000073f097290 */ /* 0x000fe400087fe43f */
[----:B------:R-:W-:-:S02]  /*0160*/  UIADD3.X UR11, URZ, UR7, URZ, UP1, !UPT ;  /* 0x000000073f0b7290 */ /* 0x000fc40008ffe43f */
[----:B------:R-:W-:-:S05]  /*0170*/  UIADD3.X UR7, URZ, UR7, URZ, UP2, !UPT ;  /* 0x000000073f077290 */ /* 0x000fca00097fe43f */
[----:B------:R1:W-:Y:S02]  /*0180*/  UTMACCTL.PF [UR8] ;  /* 0x00000000080079b9 */ /* 0x0003e40008040000 */
[----:B------:R1:W-:Y:S02]  /*0190*/  UTMACCTL.PF [UR10] ;  /* 0x000000000a0079b9 */ /* 0x0003e40008040000 */
[----:B------:R1:W-:Y:S02]  /*01a0*/  UTMACCTL.PF [UR6] ;  /* 0x00000000060079b9 */ /* 0x0003e40008040000 */
[----:B-1----:R-:W-:Y:S01]  /*01b0*/  NOP ;  /* 0x0000000000007918 */ /* 0x002fe20000000000 */
.L_x_1:
[----:B------:R-:W-:Y:S05]  /*01c0*/  BSYNC B0 ;  /* 0x0000000000007941 */ /* 0x000fea0003800000 */
.L_x_0:
[----:B------:R-:W1:Y:S01]  /*01d0*/  SHFL.IDX PT, R4, R0, RZ, 0x1f ;  /* 0x00001fff00047589 */ /* 0x000e6200000e0000 */
[----:B--2---:R-:W-:Y:S01]  /*01e0*/  R2UR UR43, R3 ;  /* 0x00000000032b72ca */ /* 0x004fe200000e0000 */
[----:B------:R-:W-:Y:S02]  /*01f0*/  UISETP.NE.AND UP0, UPT, UR5, 0x1, UPT ;  /* 0x000000010500788c */ /* 0x000fe4000bf05270 */
[----:B------:R-:W-:-:S10]  /*0200*/  UISETP.NE.AND UP1, UPT, UR5, 0x2, UPT ;  /* 0x000000020500788c */ /* 0x000fd4000bf25270 */
[----:B------:R-:W-:Y:S02]  /*0210*/  UIADD3 UR10, UR43, -0x1, URZ ;  /* 0xffffffff2b0a7890 */ /* 0x000fe4000fffe03f */
[----:B------:R-:W-:Y:S02]  /*0220*/  UISETP.EQ.AND UP2, UPT, UR43, URZ, !UP0 ;  /* 0x0000003f2b00728c */ /* 0x000fe4000c742270 */
[----:B------:R-:W-:Y:S02]  /*0230*/  UISETP.EQ.AND UP3, UPT, UR43, URZ, !UP1 ;  /* 0x0000003f2b00728c */ /* 0x000fe4000cf62270 */
[----:B------:R-:W-:Y:S02]  /*0240*/  UISETP.GE.U32.AND UP4, UPT, UR10, 0x4, UPT ;  /* 0x000000040a00788c */ /* 0x000fe4000bf86070 */
[----:B------:R-:W-:Y:S01]  /*0250*/  USEL UR44, URZ, 0x1, !UP2 ;  /* 0x000000013f2c7887 */ /* 0x000fe2000d000000 */
[----:B-1----:R-:W-:Y:S01]  /*0260*/  ISETP.NE.AND P0, PT, R4, RZ, PT ;  /* 0x000000ff0400720c */ /* 0x002fe20003f05270 */
[----:B------:R-:W-:Y:S01]  /*0270*/  USEL UR45, URZ, 0x1, !UP3 ;  /* 0x000000013f2d7887 */ /* 0x000fe2000d800000 */
[----:B------:R-:W-:Y:S01]  /*0280*/  IMAD.U32 R4, RZ, RZ, UR5 ;  /* 0x00000005ff047e24 */ /* 0x000fe2000f8e00ff */
[----:B------:R-:W-:-:S02]  /*0290*/  USEL UR44, UR44, 0x2, UP4 ;  /* 0x000000022c2c7887 */ /* 0x000fc4000a000000 */
[----:B------:R-:W-:-:S08]  /*02a0*/  USEL UR45, UR45, 0x2, UP4 ;  /* 0x000000022d2d7887 */ /* 0x000fd0000a000000 */
[----:B------:R-:W-:Y:S05]  /*02b0*/  @P0 BRA `(.L_x_2) ;  /* 0x0000000000480947 */ /* 0x000fea0003800000 */
[----:B------:R-:W1:Y:S01]  /*02c0*/  S2UR UR8, SR_CgaCtaId ;  /* 0x00000000000879c3 */ /* 0x000e620000008800 */
[----:B------:R-:W-:Y:S01]  /*02d0*/  UMOV UR4, 0x400 ;  /* 0x0000040000047882 */ /* 0x000fe20000000000 */
[----:B------:R-:W-:Y:S01]  /*02e0*/  UMOV UR5, 0x1 ;  /* 0x0000000100057882 */ /* 0x000fe20000000000 */
[----:B------:R-:W-:Y:S01]  /*02f0*/  UMOV UR6, 0x80 ;  /* 0x0000008000067882 */ /* 0x000fe20000000000 */
[----:B------:R-:W-:Y:S01]  /*0300*/  ELECT P0, URZ, PT ;  /* 0x00000000003f782f */ /* 0x000fe20003800000 */
[----:B------:R-:W-:-:S04]  /*0310*/  UIADD3 UR6, -UR6, 0x100000, URZ ;  /* 0x0010000006067890 */ /* 0x000fc8000fffe13f */
[----:B------:R-:W-:Y:S02]  /*0320*/  USHF.L.U32 UR7, UR6, 0xb, URZ ;  /* 0x0000000b06077899 */ /* 0x000fe4000800063f */
[----:B------:R-:W-:Y:S02]  /*0330*/  USHF.L.U32 UR6, UR6, 0x1, URZ ;  /* 0x0000000106067899 */ /* 0x000fe4000800063f */
[----:B-1----:R-:W-:Y:S02]  /*0340*/  ULEA UR8, UR8, UR4, 0x18 ;  /* 0x0000000408087291 */ /* 0x002fe4000f8ec03f */
[----:B------:R-:W-:-:S04]  /*0350*/  UIADD3 UR4, -UR5, 0x100000, URZ ;  /* 0x0010000005047890 */ /* 0x000fc8000fffe13f */
[----:B------:R-:W-:Y:S02]  /*0360*/  USHF.L.U32 UR5, UR4, 0xb, URZ ;  /* 0x0000000b04057899 */ /* 0x000fe4000800063f */
[----:B------:R-:W-:Y:S01]  /*0370*/  USHF.L.U32 UR4, UR4, 0x1, URZ ;  /* 0x0000000104047899 */ /* 0x000fe2000800063f */
[----:B------:R-:W1:Y:S11]  /*0380*/  FENCE.VIEW.ASYNC.S ;  /* 0x00000000000073c6 */ /* 0x000e760000000000 */
[----:B-1----:R1:W2:Y:S01]  /*0390*/  SYNCS.EXCH.64 URZ, [UR8+0x7250], UR4 ;  /* 0x00725004083f75b2 */ /* 0x0022a20008000100 */
[----:B------:R1:W3:Y:S01]  /*03a0*/  SYNCS.EXCH.64 URZ, [UR8+0x7260], UR6 ;  /* 0x00726006083f75b2 */ /* 0x0002e20008000100 */
[----:B------:R1:W4:Y:S01]  /*03b0*/  SYNCS.EXCH.64 URZ, [UR8+0x7258], UR4 ;  /* 0x00725804083f75b2 */ /* 0x0003220008000100 */
[----:B------:R1:W1:Y:S01]  /*03c0*/  SYNCS.EXCH.64 URZ, [UR8+0x7268], UR6 ;  /* 0x00726806083f75b2 */ /* 0x0002620008000100 */
[----:B------:R-:W-:Y:S01]  /*03d0*/  NOP ;  /* 0x0000000000007918 */ /* 0x000fe20000000000 */
.L_x_2:
[----:B------:R-:W5:Y:S01]  /*03e0*/  SHFL.IDX PT, R3, R0, RZ, 0x1f ;  /* 0x00001fff00037589 */ /* 0x000f6200000e0000 */
[----:B------:R-:W-:Y:S01]  /*03f0*/  NOP ;  /* 0x0000000000007918 */ /* 0x000fe20000000000 */
[----:B-----5:R-:W-:-:S13]  /*0400*/  ISETP.NE.AND P0, PT, R3, RZ, PT ;  /* 0x000000ff0300720c */ /* 0x020fda0003f05270 */
[----:B------:R-:W-:Y:S05]  /*0410*/  @P0 BRA `(.L_x_3) ;  /* 0x0000000000600947 */ /* 0x000fea0003800000 */
[----:B-1----:R-:W1:Y:S01]  /*0420*/  S2UR UR5, SR_CgaCtaId ;  /* 0x00000000000579c3 */ /* 0x002e620000008800 */
[----:B------:R-:W-:Y:S01]  /*0430*/  UMOV UR4, 0x400 ;  /* 0x0000040000047882 */ /* 0x000fe20000000000 */
[----:B------:R-:W-:Y:S01]  /*0440*/  UMOV UR6, 0x1 ;  /* 0x0000000100067882 */ /* 0x000fe20000000000 */
[----:B------:R-:W-:Y:S01]  /*0450*/  UMOV UR9, 0x100 ;  /* 0x0000010000097882 */ /* 0x000fe20000000000 */
[----:B------:R-:W-:-:S04]  /*0460*/  UIADD3 UR6, -UR6, 0x100000, URZ ;  /* 0x0010000006067890 */ /* 0x000fc8000fffe13f */
[----:B------:R-:W-:Y:S02]  /*0470*/  USHF.L.U32 UR7, UR6, 0xb, URZ ;  /* 0x0000000b06077899 */ /* 0x000fe4000800063f */
[----:B------:R-:W-:Y:S01]  /*0480*/  USHF.L.U32 UR6, UR6, 0x1, URZ ;  /* 0x0000000106067899 */ /* 0x000fe2000800063f */
[----:B------:R-:W-:Y:S01]  /*0490*/  ELECT P0, URZ, PT ;  /* 0x00000000003f782f */ /* 0x000fe20003800000 */
[----:B-1----:R-:W-:Y:S02]  /*04a0*/  ULEA UR8, UR5, UR4, 0x18 ;  /* 0x0000000405087291 */ /* 0x002fe4000f8ec03f */
[----:B------:R-:W-:-:S04]  /*04b0*/  UIADD3 UR4, -UR9, 0x100000, URZ ;  /* 0x0010000009047890 */ /* 0x000fc8000fffe13f */
[----:B------:R-:W-:Y:S02]  /*04c0*/  USHF.L.U32 UR5, UR4, 0xb, URZ ;  /* 0x0000000b04057899 */ /* 0x000fe4000800063f */
[----:B------:R-:W-:Y:S01]  /*04d0*/  USHF.L.U32 UR4, UR4, 0x1, URZ ;  /* 0x0000000104047899 */ /* 0x000fe2000800063f */
[----:B------:R-:W1:Y:S03]  /*04e0*/  FENCE.VIEW.ASYNC.S ;  /* 0x00000000000073c6 */ /* 0x000e660000000000 */
[----:B-1----:R1:W1:Y:S08]  /*04f0*/  SYNCS.EXCH.64 URZ, [UR8+0x7200], UR6 ;  /* 0x00720006083f75b2 */ /* 0x0022700008000100 */
[----:B------:R1:W1:Y:S01]  /*0500*/  SYNCS.EXCH.64 URZ, [UR8+0x7228], UR4 ;  /* 0x00722804083f75b2 */ /* 0x0002620008000100 */
        /* <DEDUP_REMOVED lines=8> */
[----:B------:R-:W-:Y:S01]  /*0590*/  NOP ;  /* 0x0000000000007918 */ /* 0x000fe20000000000 */
.L_x_3:
        /* <DEDUP_REMOVED lines=21> */
[----:B------:R-:W-:Y:S01]  /*06f0*/  NOP ;  /* 0x0000000000007918 */ /* 0x000fe20000000000 */
.L_x_4:
[----:B------:R-:W5:Y:S01]  /*0700*/  SHFL.IDX PT, R3, R0, RZ, 0x1f ;  /* 0x00001fff00037589 */ /* 0x000f6200000e0000 */
[----:B------:R-:W-:Y:S01]  /*0710*/  ELECT P0, URZ, PT ;  /* 0x00000000003f782f */ /* 0x000fe20003800000 */
[----:B------:R-:W-:Y:S01]  /*0720*/  NOP ;  /* 0x0000000000007918 */ /* 0x000fe20000000000 */
[----:B-1----:R-:W-:Y:S02]  /*0730*/  UMOV UR4, 0x80 ;  /* 0x0000008000047882 */ /* 0x002fe40000000000 */
[C---:B-----5:R-:W-:Y:S02]  /*0740*/  ISETP.NE.OR P0, PT, R3.reuse, RZ, !P0 ;  /* 0x000000ff0300720c */ /* 0x060fe40004705670 */
[----:B------:R-:W-:-:S11]  /*0750*/  ISETP.NE.AND P3, PT, R3, RZ, PT ;  /* 0x000000ff0300720c */ /* 0x000fd60003f65270 */
[----:B------:R-:W-:Y:S01]  /*0760*/  VOTEU.ALL UP2, P0 ;  /* 0x00000000003f7886 */ /* 0x000fe20000040000 */
[----:B------:R-:W-:Y:S01]  /*0770*/  VOTEU.ALL UP3, P0 ;  /* 0x00000000003f7886 */ /* 0x000fe20000060000 */
[----:B------:R-:W-:Y:S01]  /*0780*/  VOTEU.ALL UP4, P0 ;  /* 0x00000000003f7886 */ /* 0x000fe20000080000 */
[----:B------:R-:W-:Y:S02]  /*0790*/  VOTEU.ALL UP5, P0 ;  /* 0x00000000003f7886 */ /* 0x000fe400000a0000 */
[----:B------:R-:W1:Y:S01]  /*07a0*/  @!UP2 S2UR UR7, SR_CgaCtaId ;  /* 0x000000000007a9c3 */ /* 0x000e620000008800 */
[----:B------:R-:W-:Y:S01]  /*07b0*/  @!UP2 UMOV UR6, 0x400 ;  /* 0x000004000006a882 */ /* 0x000fe20000000000 */
[----:B------:R-:W-:-:S04]  /*07c0*/  @!UP2 UIADD3 UR4, -UR4, 0x100000, URZ ;  /* 0x001000000404a890 */ /* 0x000fc8000fffe13f */
[----:B------:R-:W-:Y:S02]  /*07d0*/  @!UP2 USHF.L.U32 UR5, UR4, 0xb, URZ ;  /* 0x0000000b0405a899 */ /* 0x000fe4000800063f */
[----:B------:R-:W-:Y:S02]  /*07e0*/  @!UP2 USHF.L.U32 UR4, UR4, 0x1, URZ ;  /* 0x000000010404a899 */ /* 0x000fe4000800063f */
[----:B-1----:R-:W-:Y:S01]  /*07f0*/  @!UP2 ULEA UR6, UR7, UR6, 0x18 ;  /* 0x000000060706a291 */ /* 0x002fe2000f8ec03f */
[----:B------:R-:W-:Y:S01]  /*0800*/  VOTEU.ALL UP2, P0 ;  /* 0x00000000003f7886 */ /* 0x000fe20000040000 */
[----:B------:R-:W1:Y:S10]  /*0810*/  FENCE.VIEW.ASYNC.S ;  /* 0x00000000000073c6 */ /* 0x000e740000000000 */
[----:B-1----:R1:W1:Y:S01]  /*0820*/  @!UP2 SYNCS.EXCH.64 URZ, [UR6+0x7290], UR4 ;  /* 0x00729004063fa5b2 */ /* 0x0022620008000100 */
[----:B------:R1:W1:Y:S01]  /*0830*/  @!UP3 SYNCS.EXCH.64 URZ, [UR6+0x7298], UR4 ;  /* 0x00729804063fb5b2 */ /* 0x0002620008000100 */
[----:B------:R1:W1:Y:S01]  /*0840*/  @!UP4 SYNCS.EXCH.64 URZ, [UR6+0x72a0], UR4 ;  /* 0x0072a004063fc5b2 */ /* 0x0002620008000100 */
[----:B------:R1:W1:Y:S01]  /*0850*/  @!UP5 SYNCS.EXCH.64 URZ, [UR6+0x72a8], UR4 ;  /* 0x0072a804063fd5b2 */ /* 0x0002620008000100 */
[----:B------:R-:W-:Y:S01]  /*0860*/  NOP ;  /* 0x0000000000007918 */ /* 0x000fe20000000000 */
[----:B------:R-:W-:Y:S05]  /*0870*/  @P3 BRA `(.L_x_5) ;  /* 0x0000000000403947 */ /* 0x000fea0003800000 */
[----:B-1----:R-:W1:Y:S01]  /*0880*/  S2UR UR5, SR_CgaCtaId ;  /* 0x00000000000579c3 */ /* 0x002e620000008800 */
[----:B------:R-:W-:Y:S01]  /*0890*/  UMOV UR4, 0x400 ;  /* 0x0000040000047882 */ /* 0x000fe20000000000 */
[----:B------:R-:W-:Y:S01]  /*08a0*/  UMOV UR6, 0x20 ;  /* 0x0000002000067882 */ /* 0x000fe20000000000 */
[----:B------:R-:W-:Y:S01]  /*08b0*/  UMOV UR7, 0x80 ;  /* 0x0000008000077882 */ /* 0x000fe20000000000 */
[----:B------:R-:W-:Y:S01]  /*08c0*/  ELECT P0, URZ, PT ;  /* 0x00000000003f782f */ /* 0x000fe20003800000 */
[----:B-1----:R-:W-:Y:S02]  /*08d0*/  ULEA UR8, UR5, UR4, 0x18 ;  /* 0x0000000405087291 */ /* 0x002fe4000f8ec03f */
[----:B------:R-:W-:-:S04]  /*08e0*/  UIADD3 UR4, -UR6, 0x100000, URZ ;  /* 0x0010000006047890 */ /* 0x000fc8000fffe13f */
[----:B------:R-:W-:Y:S02]  /*08f0*/  USHF.L.U32 UR5, UR4, 0xb, URZ ;  /* 0x0000000b04057899 */ /* 0x000fe4000800063f */
[----:B------:R-:W-:Y:S02]  /*0900*/  USHF.L.U32 UR4, UR4, 0x1, URZ ;  /* 0x0000000104047899 */ /* 0x000fe4000800063f */
[----:B------:R-:W-:-:S04]  /*0910*/  UIADD3 UR6, -UR7, 0x100000, URZ ;  /* 0x0010000007067890 */ /* 0x000fc8000fffe13f */
[----:B------:R-:W-:Y:S02]  /*0920*/  USHF.L.U32 UR7, UR6, 0xb, URZ ;  /* 0x0000000b06077899 */ /* 0x000fe4000800063f */
[----:B------:R-:W-:Y:S01]  /*0930*/  USHF.L.U32 UR6, UR6, 0x1, URZ ;  /* 0x0000000106067899 */ /* 0x000fe2000800063f */
[----:B------:R-:W1:Y:S03]  /*0940*/  FENCE.VIEW.ASYNC.S ;  /* 0x00000000000073c6 */ /* 0x000e660000000000 */
[----:B-1----:R1:W1:Y:S08]  /*0950*/  SYNCS.EXCH.64 URZ, [UR8+0x72c0], UR4 ;  /* 0x0072c004083f75b2 */ /* 0x0022700008000100 */
[----:B------:R1:W1:Y:S01]  /*0960*/  SYNCS.EXCH.64 URZ, [UR8+0x72c8], UR6 ;  /* 0x0072c806083f75b2 */ /* 0x0002620008000100 */
[----:B------:R-:W-:Y:S01]  /*0970*/  NOP ;  /* 0x0000000000007918 */ /* 0x000fe20000000000 */
.L_x_5:
[----:B------:R-:W-:Y:S01]  /*0980*/  VOTEU.ANY UP2, P2 ;  /* 0x00000000003f7886 */ /* 0x000fe20001040100 */
[----:B-1----:R-:W-:Y:S01]  /*0990*/  UMOV UR4, 0x40 ;  /* 0x0000004000047882 */ /* 0x002fe20000000000 */
[----:B------:R-:W-:Y:S01]  /*09a0*/  ISETP.NE.AND P3, PT, RZ, UR43, PT ;  /* 0x0000002bff007c0c */ /* 0x000fe2000bf65270 */
[----:B------:R-:W-:Y:S01]  /*09b0*/  NOP ;  /* 0x0000000000007918 */ /* 0x000fe20000000000 */
[----:B------:R-:W-:Y:S01]  /*09c0*/  ISETP.EQ.AND P0, PT, R4, 0x2, P1 ;  /* 0x000000020400780c */ /* 0x000fe20000f02270 */
[----:B------:R-:W1:Y:S01]  /*09d0*/  @UP2 S2UR UR7, SR_CgaCtaId ;  /* 0x00000000000729c3 */ /* 0x000e620000008800 */
[----:B------:R-:W-:Y:S01]  /*09e0*/  @UP2 UMOV UR6, 0x400 ;  /* 0x0000040000062882 */ /* 0x000fe20000000000 */
[----:B------:R-:W-:-:S04]  /*09f0*/  @UP2 UIADD3 UR4, -UR4, 0x100000, URZ ;  /* 0x0010000004042890 */ /* 0x000fc8000fffe13f */
[----:B------:R-:W-:Y:S02]  /*0a00*/  @UP2 USHF.L.U32 UR5, UR4, 0xb, URZ ;  /* 0x0000000b04052899 */ /* 0x000fe4000800063f */
[----:B------:R-:W-:Y:S02]  /*0a10*/  @UP2 USHF.L.U32 UR4, UR4, 0x1, URZ ;  /* 0x0000000104042899 */ /* 0x000fe4000800063f */
[----:B-1----:R-:W-:Y:S01]  /*0a20*/  @UP2 ULEA UR6, UR7, UR6, 0x18 ;  /* 0x0000000607062291 */ /* 0x002fe2000f8ec03f */
[----:B------:R-:W-:Y:S01]  /*0a30*/  VOTEU.ANY UP2, P2 ;  /* 0x00000000003f7886 */ /* 0x000fe20001040100 */
[----:B------:R-:W-:Y:S01]  /*0a40*/  ISETP.EQ.AND P2, PT, R4, 0x1, P1 ;  /* 0x000000010400780c */ /* 0x000fe20000f42270 */
[----:B------:R-:W1:Y:S09]  /*0a50*/  FENCE.VIEW.ASYNC.S ;  /* 0x00000000000073c6 */ /* 0x000e720000000000 */
[----:B-1----:R1:W2:Y:S01]  /*0a60*/  @UP2 SYNCS.EXCH.64 URZ, [UR6+0x72b0], UR4 ;  /* 0x0072b004063f25b2 */ /* 0x0022a20008000100 */
[----:B------:R-:W-:Y:S01]  /*0a70*/  NOP ;  /* 0x0000000000007918 */ /* 0x000fe20000000000 */
[----:B--234-:R-:W-:Y:S06]  /*0a80*/  BAR.SYNC.DEFER_BLOCKING 0x0 ;  /* 0x0000000000007b1d */ /* 0x01cfec0000010000 */
[----:B------:R-:W-:Y:S05]  /*0a90*/  @!P3 BRA `(.L_x_6) ;  /* 0x0000009c009cb947 */ /* 0x000fea0003800000 */
[----:B------:R-:W-:-:S06]  /*0aa0*/  UISETP.GT.U32.AND UP0, UPT, UR10, 0x3, UPT ;  /* 0x000000030a00788c */ /* 0x000fcc000bf04070 */
[----:B------:R-:W-:-:S13]  /*0ab0*/  PLOP3.LUT P0, PT, PT, PT, UP0, 0x80, 0x0 ;  /* 0x000000000000781c */ /* 0x000fda0003f0f008 */
[----:B-1----:R-:W-:Y:S05]  /*0ac0*/  @P0 EXIT ;  /* 0x000000000000094d */ /* 0x002fea0003800000 */
.L_x_7:
[----:B------:R-:W-:-:S08]  /*0ad0*/  NOP ;  /* 0x0000000000007918 */ /* 0x000fd00000000000 */
[----:B------:R-:W1:Y:S02]  /*0ae0*/  USETMAXREG.TRY_ALLOC.CTAPOOL UP0, 0xf0 ;  /* 0x000000f0000079c8 */ /* 0x000e640008000600 */
[----:B-1----:R-:W-:-:S13]  /*0af0*/  PLOP3.LUT P0, PT, PT, PT, UP0, 0x80, 0x0 ;  /* 0x000000000000781c */ /* 0x002fda0003f0f008 */
[----:B------:R-:W-:Y:S05]  /*0b00*/  @!P0 BRA `(.L_x_7) ;  /* 0xfffffffc00f08947 */ /* 0x000fea000383ffff */
[----:B------:R-:W-:Y:S02]  /*0b10*/  ULDC UR4, c[0x0][0xa00] ;  /* 0x0002800000047ab9 */ /* 0x000fe40000000800 */
[----:B------:R-:W-:-:S13]  /*0b20*/  ISETP.GE.AND P0, PT, R17, UR4, PT ;  /* 0x0000000411007c0c */ /* 0x000fda000bf06270 */
[----:B------:R-:W-:Y:S05]  /*0b30*/  @P0 EXIT ;  /* 0x000000000000094d */ /* 0x000fea0003800000 */
[----:B------:R-:W-:Y:S01]  /*0b40*/  SHF.R.S32.HI R3, RZ, 0x1f, R2 ;  /* 0x0000001fff037819 */ /* 0x000fe20000011402 */
[----:B------:R-:W1:Y:S01]  /*0b50*/  S2UR UR4, SR_CgaCtaId ;  /* 0x00000000000479c3 */ /* 0x000e620000008800 */
[----:B------:R-:W-:Y:S01]  /*0b60*/  UMOV UR47, 0x400 ;  /* 0x00000400002f7882 */ /* 0x000fe20000000000 */
[----:B------:R-:W-:Y:S01]  /*0b70*/  UISETP.NE.AND UP0, UPT, UR43, 0x1, UPT ;  /* 0x000000012b00788c */ /* 0x000fe2000bf05270 */
[----:B------:R-:W-:Y:S01]  /*0b80*/  LEA.HI R3, R3, R2, RZ, 0x7 ;  /* 0x0000000203037211 */ /* 0x000fe200078f38ff */
[----:B------:R-:W-:Y:S01]  /*0b90*/  ULOP3.LUT UR46, UR44, 0x1, URZ, 0xfc, !UPT ;  /* 0x000000012c2e7892 */ /* 0x000fe2000f8efc3f */
[----:B------:R-:W-:Y:S01]  /*0ba0*/  MOV R23, RZ ;  /* 0x000000ff00177202 */ /* 0x000fe20000000f00 */
[----:B------:R-:W-:Y:S01]  /*0bb0*/  UP2UR UR5, UPR, URZ, 0x1 ;  /* 0x000000013f057883 */ /* 0x000fe20008000000 */
[----:B------:R-:W-:Y:S01]  /*0bc0*/  LOP3.LUT R3, R3, 0xffffff80, RZ, 0xc0, !PT ;  /* 0xffffff8003037812 */ /* 0x000fe200078ec0ff */
[----:B------:R-:W-:Y:S01]  /*0bd0*/  USEL UR6, URZ, 0x1, UP0 ;  /* 0x000000013f067887 */ /* 0x000fe20008000000 */
[----:B------:R-:W-:Y:S01]  /*0be0*/  ULDC.64 UR38, c[0x0][0x198] ;  /* 0x0000660000267ab9 */ /* 0x000fe20000000a00 */
[----:B------:R-:W-:-:S02]  /*0bf0*/  UMOV UR37, URZ ;  /* 0x0000003f00257c82 */ /* 0x000fc40008000000 */
[----:B------:R-:W-:Y:S01]  /*0c00*/  IMAD.IADD R3, R2, 0x1, -R3 ;  /* 0x0000000102037824 */ /* 0x000fe200078e0a03 */
[----:B------:R-:W-:Y:S01]  /*0c10*/  UMOV UR42, URZ ;  /* 0x0000003f002a7c82 */ /* 0x000fe20008000000 */
[----:B------:R-:W-:Y:S01]  /*0c20*/  IMAD.U32 R98, RZ, RZ, UR6 ;  /* 0x00000006ff627e24 */ /* 0x000fe2000f8e00ff */
[----:B------:R-:W-:Y:S01]  /*0c30*/  UMOV UR51, URZ ;  /* 0x0000003f00337c82 */ /* 0x000fe20008000000 */
[----:B------:R-:W-:Y:S01]  /*0c40*/  ULDC.64 UR40, c[0x0][0x208] ;  /* 0x0000820000287ab9 */ /* 0x000fe20000000a00 */
[----:B------:R-:W-:-:S04]  /*0c50*/  SHF.R.S32.HI R0, RZ, 0x1f, R3 ;  /* 0x0000001fff007819 */ /* 0x000fc80000011403 */
[CC--:B------:R-:W-:Y:S02]  /*0c60*/  LEA.HI R4, R0.reuse, R3.reuse, RZ, 0x2 ;  /* 0x0000000300047211 */ /* 0x0c0fe400078f10ff */
[----:B------:R-:W-:Y:S01]  /*0c70*/  LEA.HI R0, R0, R3, RZ, 0x5 ;  /* 0x0000000300007211 */ /* 0x000fe200078f28ff */
[----:B-1----:R-:W-:Y:S01]  /*0c80*/  ULEA UR47, UR4, UR47, 0x18 ;  /* 0x0000002f042f7291 */ /* 0x002fe2000f8ec03f */
[--C-:B------:R-:W-:Y:S02]  /*0c90*/  SHF.R.S32.HI R5, RZ, 0x2, R4.reuse ;  /* 0x00000002ff057819 */ /* 0x100fe40000011404 */
[----:B------:R-:W-:Y:S01]  /*0ca0*/  SHF.R.S32.HI R6, RZ, 0x1f, R4 ;  /* 0x0000001fff067819 */ /* 0x000fe20000011404 */
[----:B------:R-:W-:Y:S01]  /*0cb0*/  UIADD3 UR4, UR47, 0x1000, URZ ;  /* 0x000010002f047890 */ /* 0x000fe2000fffe03f */
[----:B------:R-:W-:Y:S01]  /*0cc0*/  LOP3.LUT R4, R4, 0x7ffffffc, RZ, 0xc0, !PT ;  /* 0x7ffffffc04047812 */ /* 0x000fe200078ec0ff */
[----:B------:R-:W-:Y:S01]  /*0cd0*/  USHF.R.U32.HI UR5, URZ, 0x4, UR47 ;  /* 0x000000043f057899 */ /* 0x000fe2000801162f */
[----:B------:R-:W-:Y:S01]  /*0ce0*/  LEA.HI R6, R6, R5, RZ, 0x3 ;  /* 0x0000000506067211 */ /* 0x000fe200078f18ff */
[----:B------:R-:W-:Y:S01]  /*0cf0*/  USHF.R.U32.HI UR4, URZ, 0x4, UR4 ;  /* 0x000000043f047899 */ /* 0x000fe20008011604 */
[----:B------:R-:W-:Y:S01]  /*0d00*/  SHF.R.S32.HI R0, RZ, 0x5, R0 ;  /* 0x00000005ff007819 */ /* 0x000fe20000011400 */
[----:B------:R-:W-:Y:S01]  /*0d10*/  IMAD.IADD R4, R3, 0x1, -R4 ;  /* 0x0000000103047824 */ /* 0x000fe200078e0a04 */
[----:B------:R-:W-:Y:S01]  /*0d20*/  LOP3.LUT R6, R6, 0xfffffff8, RZ, 0xc0, !PT ;  /* 0xfffffff806067812 */ /* 0x000fe200078ec0ff */
[----:B------:R-:W-:-:S02]  /*0d30*/  ULOP3.LUT UR5, UR5, 0x3fff, URZ, 0xc0, !UPT ;  /* 0x00003fff05057892 */ /* 0x000fc4000f8ec03f */
[----:B------:R-:W-:Y:S01]  /*0d40*/  ULOP3.LUT UR48, UR4, 0x3fff, URZ, 0xc0, !UPT ;  /* 0x00003fff04307892 */ /* 0x000fe2000f8ec03f */
[----:B------:R-:W-:Y:S01]  /*0d50*/  IMAD.SHL.U32 R22, R4, 0x2, RZ ;  /* 0x0000000204167824 */ /* 0x000fe200078e00ff */
[----:B------:R-:W-:Y:S01]  /*0d60*/  ULOP3.LUT UR49, UR5, 0x10000, URZ, 0xfc, !UPT ;  /* 0x0001000005317892 */ /* 0x000fe2000f8efc3f */
[----:B------:R-:W-:Y:S01]  /*0d70*/  IMAD.IADD R97, R5, 0x1, -R6 ;  /* 0x0000000105617824 */ /* 0x000fe200078e0a06 */
[----:B------:R-:W-:-:S03]  /*0d80*/  ULOP3.LUT UR50, UR48, 0x10000, URZ, 0xfc, !UPT ;  /* 0x0001000030327892 */ /* 0x000fc6000f8efc3f */
[----:B------:R-:W-:-:S09]  /*0d90*/  IMAD R97, R0, 0x10, R97 ;  /* 0x0000001000617824 */ /* 0x000fd200078e0261 */
.L_x_73:
[----:B-1----:R-:W1:Y:S01]  /*0da0*/  LDC R6, c[0x0][0xa04] ;  /* 0x00028100ff067b82 */ /* 0x002e620000000800 */
[----:B------:R-:W-:Y:S01]  /*0db0*/  IMAD.MOV.U32 R18, RZ, RZ, R17 ;  /* 0x000000ffff127224 */ /* 0x000fe200078e0011 */
[----:B------:R-:W-:-:S06]  /*0dc0*/  UISETP.NE.AND UP0, UPT, UR43, 0x1, UPT ;  /* 0x000000012b00788c */ /* 0x000fcc000bf05270 */
[----:B------:R-:W2:Y:S08]  /*0dd0*/  LDC R0, c[0x0][0xa10] ;  /* 0x00028400ff007b82 */ /* 0x000eb00000000800 */
[----:B------:R-:W3:Y:S01]  /*0de0*/  LDC R10, c[0x0][0xa1c] ;  /* 0x00028700ff0a7b82 */ /* 0x000ee20000000800 */
[----:B-1----:R-:W-:Y:S02]  /*0df0*/  ISETP.NE.AND P0, PT, R6, 0x1, PT ;  /* 0x000000010600780c */ /* 0x002fe40003f05270 */
[----:B--2---:R-:W-:-:S11]  /*0e00*/  ISETP.NE.AND P1, PT, R0, 0x1, PT ;  /* 0x000000010000780c */ /* 0x004fd60003f25270 */
[----:B------:R-:W1:Y:S01]  /*0e10*/  @P0 LDC.64 R4, c[0x0][0xa08] ;  /* 0x00028200ff040b82 */ /* 0x000e620000000a00 */
[C---:B---3--:R-:W-:Y:S02]  /*0e20*/  ISETP.NE.AND P2, PT, R10.reuse, 0x1, PT ;  /* 0x000000010a00780c */ /* 0x048fe40003f45270 */
[----:B------:R-:W-:-:S05]  /*0e30*/  R2UR UR36, R10 ;  /* 0x000000000a2472ca */ /* 0x000fca00000e0000 */
[----:B------:R-:W2:Y:S08]  /*0e40*/  @P1 LDC R3, c[0x0][0xa14] ;  /* 0x00028500ff031b82 */ /* 0x000eb00000000800 */
[----:B------:R-:W3:Y:S08]  /*0e50*/  @P1 LDC R7, c[0x0][0xa18] ;  /* 0x00028600ff071b82 */ /* 0x000ef00000000800 */
[----:B------:R-:W4:Y:S01]  /*0e60*/  @P2 LDC.64 R8, c[0x0][0xa20] ;  /* 0x00028800ff082b82 */ /* 0x000f220000000a00 */
[----:B-1----:R-:W-:-:S05]  /*0e70*/  @P0 IMAD.HI.U32 R0, R17, R4, RZ ;  /* 0x0000000411000227 */ /* 0x002fca00078e00ff */
[----:B------:R-:W-:Y:S02]  /*0e80*/  @P0 SHF.R.U32.HI R18, RZ, R5, R0 ;  /* 0x00000005ff120219 */ /* 0x000fe40000011600 */
[----:B------:R-:W-:-:S03]  /*0e90*/  PLOP3.LUT P0, PT, PT, PT, UP0, 0x80, 0x0 ;  /* 0x000000000000781c */ /* 0x000fc60003f0f008 */
[----:B--2---:R-:W-:-:S04]  /*0ea0*/  @P1 IMAD.HI.U32 R0, R18, R3, RZ ;  /* 0x0000000312001227 */ /* 0x004fc800078e00ff */
[----:B------:R-:W-:Y:S01]  /*0eb0*/  IMAD.MOV.U32 R19, RZ, RZ, R18 ;  /* 0x000000ffff137224 */ /* 0x000fe200078e0012 */
[----:B---3--:R-:W-:-:S04]  /*0ec0*/  @P1 SHF.R.U32.HI R19, RZ, R7, R0 ;  /* 0x00000007ff131219 */ /* 0x008fc80000011600 */
[C---:B------:R-:W-:Y:S01]  /*0ed0*/  R2UR UR5, R19.reuse ;  /* 0x00000000130572ca */ /* 0x040fe200000e0000 */
[----:B------:R-:W-:Y:S02]  /*0ee0*/  IMAD.MOV.U32 R0, RZ, RZ, R19 ;  /* 0x000000ffff007224 */ /* 0x000fe400078e0013 */
[----:B----4-:R-:W-:-:S05]  /*0ef0*/  @P2 IMAD.HI.U32 R4, R19, R8, RZ ;  /* 0x0000000813042227 */ /* 0x010fca00078e00ff */
[----:B------:R-:W-:-:S05]  /*0f00*/  @P2 SHF.R.U32.HI R0, RZ, R9, R4 ;  /* 0x00000009ff002219 */ /* 0x000fca0000011604 */
[----:B------:R-:W-:-:S05]  /*0f10*/  IMAD.MOV R0, RZ, RZ, -R0 ;  /* 0x000000ffff007224 */ /* 0x000fca00078e0a00 */
[----:B------:R-:W-:Y:S02]  /*0f20*/  R2UR UR4, R0 ;  /* 0x00000000000472ca */ /* 0x000fe400000e0000 */
[----:B------:R-:W-:-:S05]  /*0f30*/  IADD3 R0, -R18, RZ, RZ ;  /* 0x000000ff12007210 */ /* 0x000fca0007ffe1ff */
[----:B------:R-:W-:-:S06]  /*0f40*/  IMAD R0, R6, R0, R17 ;  /* 0x0000000006007224 */ /* 0x000fcc00078e0211 */
[----:B------:R-:W-:Y:S01]  /*0f50*/  UIMAD UR36, UR36, UR4, UR5 ;  /* 0x00000004242472a4 */ /* 0x000fe2000f8e0205 */
[----:B------:R-:W-:Y:S11]  /*0f60*/  @!P0 BRA `(.L_x_8) ;  /* 0x0000000000688947 */ /* 0x000ff60003800000 */
[----:B------:R-:W-:-:S06]  /*0f70*/  UISETP.NE.AND UP0, UPT, UR43, 0x2, UPT ;  /* 0x000000022b00788c */ /* 0x000fcc000bf05270 */
[----:B------:R-:W-:-:S13]  /*0f80*/  PLOP3.LUT P1, PT, PT, PT, UP0, 0x80, 0x0 ;  /* 0x000000000000781c */ /* 0x000fda0003f2f008 */
[----:B------:R-:W-:Y:S05]  /*0f90*/  @!P1 BRA `(.L_x_9) ;  /* 0x0000000000449947 */ /* 0x000fea0003800000 */
[----:B------:R-:W-:-:S06]  /*0fa0*/  UISETP.NE.AND UP0, UPT, UR43, 0x3, UPT ;  /* 0x000000032b00788c */ /* 0x000fcc000bf05270 */
[----:B------:R-:W-:-:S13]  /*0fb0*/  PLOP3.LUT P1, PT, PT, PT, UP0, 0x80, 0x0 ;  /* 0x000000000000781c */ /* 0x000fda0003f2f008 */
[----:B------:R-:W-:Y:S05]  /*0fc0*/  @!P1 BRA `(.L_x_10) ;  /* 0x0000000000249947 */ /* 0x000fea0003800000 */
[----:B------:R-:W-:-:S06]  /*0fd0*/  UISETP.NE.AND UP0, UPT, UR43, 0x4, UPT ;  /* 0x000000042b00788c */ /* 0x000fcc000bf05270 */
[----:B------:R-:W-:-:S13]  /*0fe0*/  PLOP3.LUT P1, PT, PT, PT, UP0, 0x80, 0x0 ;  /* 0x000000000000781c */ /* 0x000fda0003f2f008 */
[----:B------:R-:W-:Y:S05]  /*0ff0*/  @P1 BRA `(.L_x_11) ;  /* 0x0000000000541947 */ /* 0x000fea0003800000 */
[----:B------:R-:W-:Y:S02]  /*1000*/  UIADD3 UR4, UR37, -0x1, URZ ;  /* 0xffffffff25047890 */ /* 0x000fe4000fffe03f */
[----:B------:R-:W-:Y:S02]  /*1010*/  ULOP3.LUT UR37, UR37, 0x1, URZ, 0xc, !UPT ;  /* 0x0000000125257892 */ /* 0x000fe4000f8e0c3f */
[----:B------:R-:W-:-:S04]  /*1020*/  ULOP3.LUT UR4, UR4, 0x2, URZ, 0xc0, !UPT ;  /* 0x0000000204047892 */ /* 0x000fc8000f8ec03f */
[----:B------:R-:W-:-:S04]  /*1030*/  USHF.R.U32.HI UR4, URZ, 0x1, UR4 ;  /* 0x000000013f047899 */ /* 0x000fc80008011604 */
[----:B------:R-:W-:Y:S01]  /*1040*/  ULOP3.LUT UR42, UR42, UR4, URZ, 0x3c, !UPT ;  /* 0x000000042a2a7292 */ /* 0x000fe2000f8e3c3f */
[----:B------:R-:W-:Y:S11]  /*1050*/  BRA `(.L_x_11) ;  /* 0x00000000003c7947 */ /* 0x000ff60003800000 */
.L_x_10:
[----:B------:R-:W-:Y:S02]  /*1060*/  ULOP3.LUT UP0, URZ, UR37, 0x2, URZ, 0xc0, !UPT ;  /* 0x00000002253f7892 */ /* 0x000fe4000f80c03f */
[----:B------:R-:W-:Y:S02]  /*1070*/  ULOP3.LUT UR37, UR37, 0x1, URZ, 0xc0, !UPT ;  /* 0x0000000125257892 */ /* 0x000fe4000f8ec03f */
[----:B------:R-:W-:-:S04]  /*1080*/  USEL UR4, URZ, 0x1, UP0 ;  /* 0x000000013f047887 */ /* 0x000fc80008000000 */
[----:B------:R-:W-:Y:S01]  /*1090*/  ULOP3.LUT UR42, UR42, UR4, URZ, 0x3c, !UPT ;  /* 0x000000042a2a7292 */ /* 0x000fe2000f8e3c3f */
[----:B------:R-:W-:Y:S11]  /*10a0*/  BRA `(.L_x_11) ;  /* 0x0000000000287947 */ /* 0x000ff60003800000 */
.L_x_9:
[----:B------:R-:W-:Y:S02]  /*10b0*/  UIADD3 UR4, UR37, 0x1, URZ ;  /* 0x0000000125047890 */ /* 0x000fe4000fffe03f */
[----:B------:R-:W-:Y:S02]  /*10c0*/  ULOP3.LUT UR37, UR37, 0x1, URZ, 0xc, !UPT ;  /* 0x0000000125257892 */ /* 0x000fe4000f8e0c3f */
[----:B------:R-:W-:-:S04]  /*10d0*/  UISETP.GT.U32.AND UP0, UPT, UR4, 0x1, UPT ;  /* 0x000000010400788c */ /* 0x000fc8000bf04070 */
[----:B------:R-:W-:-:S04]  /*10e0*/  USEL UR4, URZ, 0x1, !UP0 ;  /* 0x000000013f047887 */ /* 0x000fc8000c000000 */
[----:B------:R-:W-:Y:S01]  /*10f0*/  ULOP3.LUT UR42, UR42, UR4, URZ, 0x3c, !UPT ;  /* 0x000000042a2a7292 */ /* 0x000fe2000f8e3c3f */
[----:B------:R-:W-:Y:S11]  /*1100*/  BRA `(.L_x_11) ;  /* 0x0000000000107947 */ /* 0x000ff60003800000 */
.L_x_8:
[----:B------:R-:W-:Y:S02]  /*1110*/  UISETP.GT.U32.AND UP0, UPT, UR37, 0x1, UPT ;  /* 0x000000012500788c */ /* 0x000fe4000bf04070 */
[----:B------:R-:W-:Y:S02]  /*1120*/  ULOP3.LUT UR37, UR37, 0x1, URZ, 0xc0, !UPT ;  /* 0x0000000125257892 */ /* 0x000fe4000f8ec03f */
[----:B------:R-:W-:-:S04]  /*1130*/  USEL UR4, URZ, 0x1, !UP0 ;  /* 0x000000013f047887 */ /* 0x000fc8000c000000 */
[----:B------:R-:W-:-:S12]  /*1140*/  ULOP3.LUT UR42, UR42, UR4, URZ, 0x3c, !UPT ;  /* 0x000000042a2a7292 */ /* 0x000fd8000f8e3c3f */
.L_x_11:
[----:B------:R-:W-:Y:S05]  /*1150*/  @!P0 BRA `(.L_x_12) ;  /* 0x0000000000408947 */ /* 0x000fea0003800000 */
[----:B------:R-:W-:-:S06]  /*1160*/  UISETP.NE.AND UP0, UPT, UR43, 0x2, UPT ;  /* 0x000000022b00788c */ /* 0x000fcc000bf05270 */
[----:B------:R-:W-:-:S13]  /*1170*/  PLOP3.LUT P0, PT, PT, PT, UP0, 0x80, 0x0 ;  /* 0x000000000000781c */ /* 0x000fda0003f0f008 */
[----:B------:R-:W-:Y:S05]  /*1180*/  @!P0 BRA `(.L_x_13) ;  /* 0x00000000002c8947 */ /* 0x000fea0003800000 */
[----:B------:R-:W-:-:S06]  /*1190*/  UISETP.NE.AND UP0, UPT, UR43, 0x3, UPT ;  /* 0x000000032b00788c */ /* 0x000fcc000bf05270 */
[----:B------:R-:W-:-:S13]  /*11a0*/  PLOP3.LUT P0, PT, PT, PT, UP0, 0x80, 0x0 ;  /* 0x000000000000781c */ /* 0x000fda0003f0f008 */
[----:B------:R-:W-:Y:S05]  /*11b0*/  @!P0 BRA `(.L_x_14) ;  /* 0x0000000000188947 */ /* 0x000fea0003800000 */
[----:B------:R-:W-:Y:S01]  /*11c0*/  UISETP.NE.AND UP0, UPT, UR43, 0x4, UPT ;  /* 0x000000042b00788c */ /* 0x000fe2000bf05270 */
[----:B------:R-:W-:-:S05]  /*11d0*/  IMAD.MOV.U32 R16, RZ, RZ, R0 ;  /* 0x000000ffff107224 */ /* 0x000fca00078e0000 */
[----:B------:R-:W-:-:S13]  /*11e0*/  PLOP3.LUT P0, PT, PT, PT, UP0, 0x80, 0x0 ;  /* 0x000000000000781c */ /* 0x000fda0003f0f008 */
[----:B------:R-:W-:Y:S05]  /*11f0*/  @P0 BRA `(.L_x_15) ;  /* 0x00000000001c0947 */ /* 0x000fea0003800000 */
[----:B------:R-:W-:Y:S01]  /*1200*/  LEA R16, R0, 0x3, 0x1 ;  /* 0x0000000300107811 */ /* 0x000fe200078e08ff */
[----:B------:R-:W-:Y:S06]  /*1210*/  BRA `(.L_x_15) ;  /* 0x0000000000147947 */ /* 0x000fec0003800000 */
.L_x_14:
[----:B------:R-:W-:Y:S01]  /*1220*/  LEA R16, R0, 0x2, 0x1 ;  /* 0x0000000200107811 */ /* 0x000fe200078e08ff */
[----:B------:R-:W-:Y:S06]  /*1230*/  BRA `(.L_x_15) ;  /* 0x00000000000c7947 */ /* 0x000fec0003800000 */
.L_x_13:
[----:B------:R-:W-:Y:S01]  /*1240*/  LEA R16, R0, 0x1, 0x1 ;  /* 0x0000000100107811 */ /* 0x000fe200078e08ff */
[----:B------:R-:W-:Y:S06]  /*1250*/  BRA `(.L_x_15) ;  /* 0x0000000000047947 */ /* 0x000fec0003800000 */
.L_x_12:
[----:B------:R-:W-:-:S07]  /*1260*/  IMAD.SHL.U32 R16, R0, 0x2, RZ ;  /* 0x0000000200107824 */ /* 0x000fce00078e00ff */
.L_x_15:
[----:B------:R-:W-:Y:S01]  /*1270*/  ULOP3.LUT UR6, UR45, 0x1, URZ, 0xfc, !UPT ;  /* 0x000000012d067892 */ /* 0x000fe2000f8efc3f */
[----:B------:R-:W-:Y:S01]  /*1280*/  LEA R0, R0, 0xff, 0x7 ;  /* 0x000000ff00007811 */ /* 0x000fe200078e38ff */
[----:B------:R-:W-:Y:S02]  /*1290*/  ULDC UR4, c[0x0][0x28c] ;  /* 0x0000a30000047ab9 */ /* 0x000fe40000000800 */
[----:B------:R-:W-:Y:S01]  /*12a0*/  UIADD3 UR4, UR4, 0x7f, URZ ;  /* 0x0000007f04047890 */ /* 0x000fe2000fffe03f */
[----:B------:R-:W-:Y:S01]  /*12b0*/  SHF.R.S32.HI R3, RZ, 0x1f, R0 ;  /* 0x0000001fff037819 */ /* 0x000fe20000011400 */
[----:B------:R-:W-:Y:S02]  /*12c0*/  UISETP.NE.AND UP0, UPT, UR6, 0x3, UPT ;  /* 0x000000030600788c */ /* 0x000fe4000bf05270 */
[----:B------:R-:W-:Y:S01]  /*12d0*/  USHF.R.S32.HI UR5, URZ, 0x1f, UR4 ;  /* 0x0000001f3f057899 */ /* 0x000fe20008011404 */
[----:B------:R-:W-:-:S03]  /*12e0*/  LEA.HI R3, R3, R0, RZ, 0x7 ;  /* 0x0000000003037211 */ /* 0x000fc600078f38ff */
[----:B------:R-:W-:Y:S01]  /*12f0*/  PLOP3.LUT P0, PT, PT, PT, UP0, 0x80, 0x0 ;  /* 0x000000000000781c */ /* 0x000fe20003f0f008 */
[----:B------:R-:W-:Y:S01]  /*1300*/  ULEA.HI UR5, UR5, UR4, URZ, 0x7 ;  /* 0x0000000405057291 */ /* 0x000fe2000f8f383f */
[----:B------:R-:W-:-:S03]  /*1310*/  SHF.R.S32.HI R3, RZ, 0x7, R3 ;  /* 0x00000007ff037819 */ /* 0x000fc60000011403 */
[----:B------:R-:W-:-:S06]  /*1320*/  USHF.R.S32.HI UR5, URZ, 0x7, UR5 ;  /* 0x000000073f057899 */ /* 0x000fcc0008011405 */
[----:B------:R-:W-:Y:S02]  /*1330*/  VIMNMX R5, R3, UR5, PT ;  /* 0x0000000503057c48 */ /* 0x000fe4000bfe0100 */
[----:B------:R-:W-:Y:S05]  /*1340*/  @!P0 BRA `(.L_x_16) ;  /* 0x0000000000048947 */ /* 0x000fea0003800000 */
[----:B------:R-:W-:Y:S01]  /*1350*/  BPT.TRAP 0x1 ;  /* 0x000000040000795c */ /* 0x000fe20000300000 */
.L_x_16:
[----:B------:R-:W-:Y:S01]  /*1360*/  ULEA UR4, UR37, UR47, 0x3 ;  /* 0x0000002f25047291 */ /* 0x000fe2000f8e183f */
[----:B------:R-:W-:Y:S01]  /*1370*/  IMAD.U32 R0, RZ, RZ, UR42 ;  /* 0x0000002aff007e24 */ /* 0x000fe2000f8e00ff */
[----:B------:R-:W-:-:S04]  /*1380*/  UISETP.NE.AND UP0, UPT, UR46, 0x3, UPT ;  /* 0x000000032e00788c */ /* 0x000fc8000bf05270 */
[----:B------:R-:W-:Y:S02]  /*1390*/  SHF.L.U32 R0, R0, 0x1f, RZ ;  /* 0x0000001f00007819 */ /* 0x000fe400000006ff */
[----:B------:R-:W-:Y:S02]  /*13a0*/  PLOP3.LUT P0, PT, PT, PT, UP0, 0x80, 0x0 ;  /* 0x000000000000781c */ /* 0x000fe40003f0f008 */
[----:B------:R-:W1:Y:S02]  /*13b0*/  SYNCS.PHASECHK.TRANS64.TRYWAIT P1, [UR4+0x7250], R0 ;  /* 0x00725000ff0075a7 */ /* 0x000e640008020144 */
[----:B-1----:R-:W-:Y:S09]  /*13c0*/  @!P1 BRA `(.L_x_17) ;  /* 0x000000ac00589947 */ /* 0x002ff20003800000 */
.L_x_120:
[----:B------:R-:W-:Y:S05]  /*13d0*/  @!P0 BRA `(.L_x_18) ;  /* 0x0000000000048947 */ /* 0x000fea0003800000 */
[----:B------:R-:W-:Y:S01]  /*13e0*/  BPT.TRAP 0x1 ;  /* 0x000000040000795c */ /* 0x000fe20000300000 */
.L_x_18:
[----:B------:R-:W-:Y:S01]  /*13f0*/  ULEA UR11, UR51, UR47, 0x3 ;  /* 0x0000002f330b7291 */ /* 0x000fe2000f8e183f */
[----:B-1----:R-:W-:Y:S01]  /*1400*/  SHF.L.U32 R0, R23, 0x1f, RZ ;  /* 0x0000001f17007819 */ /* 0x002fe200000006ff */
[----:B------:R-:W-:Y:S01]  /*1410*/  UIADD3 UR10, UR47, 0x7290, URZ ;  /* 0x000072902f0a7890 */ /* 0x000fe2000fffe03f */
[----:B------:R-:W-:Y:S01]  /*1420*/  SHF.L.U32 R3, R98, 0x1f, RZ ;  /* 0x0000001f62037819 */ /* 0x000fe200000006ff */
[----:B------:R-:W-:Y:S02]  /*1430*/  ULEA UR4, UR43, 0xfffffff8, 0x3 ;  /* 0xfffffff82b047891 */ /* 0x000fe4000f8e183f */
[----:B------:R-:W-:Y:S02]  /*1440*/  ULEA UR8, UR43, UR10, 0x3 ;  /* 0x0000000a2b087291 */ /* 0x000fe4000f8e183f */
[----:B------:R-:W-:Y:S01]  /*1450*/  ULOP3.LUT UR9, UR4, 0x8, URZ, 0xc, !UPT ;  /* 0x0000000804097892 */ /* 0x000fe2000f8e0c3f */
[----:B------:R-:W1:Y:S02]  /*1460*/  SYNCS.PHASECHK.TRANS64.TRYWAIT P1, [UR11+0x7200], R0 ;  /* 0x00720000ff0075a7 */ /* 0x000e64000802014b */
[----:B-1----:R-:W-:Y:S09]  /*1470*/  @!P1 BRA `(.L_x_19) ;  /* 0x000000ac00449947 */ /* 0x002ff20003800000 */
.L_x_121:
[----:B------:R-:W2:Y:S02]  /*1480*/  SYNCS.PHASECHK.TRANS64.TRYWAIT P1, [UR8+-0x8], R3 ;  /* 0xfffff803ff0075a7 */ /* 0x000ea40008020148 */
[----:B--2---:R-:W-:Y:S05]  /*1490*/  @!P1 BRA `(.L_x_20) ;  /* 0x000000ac00549947 */ /* 0x004fea0003800000 */
.L_x_122:
[----:B------:R-:W-:Y:S01]  /*14a0*/  ULEA UR6, UR51, UR50, 0x8 ;  /* 0x0000003233067291 */ /* 0x000fe2000f8e403f */
[----:B------:R-:W-:Y:S01]  /*14b0*/  WARPGROUP.ARRIVE ;  /* 0x00000000000079c5 */ /* 0x000fe20000000000 */
[----:B------:R-:W-:Y:S01]  /*14c0*/  ULEA UR4, UR37, UR49, 0x7 ;  /* 0x0000003125047291 */ /* 0x000fe2000f8e383f */
[----:B-1----:R-:W-:Y:S01]  /*14d0*/  IMAD R3, R16, 0x40, R97 ;  /* 0x0000004010037824 */ /* 0x002fe200078e0261 */
[----:B------:R-:W-:Y:S01]  /*14e0*/  UMOV UR7, 0xc0000010 ;  /* 0xc000001000077882 */ /* 0x000fe20000000000 */
[----:B------:R-:W-:Y:S01]  /*14f0*/  UMOV UR5, 0xc0000010 ;  /* 0xc000001000057882 */ /* 0x000fe20000000000 */
[C---:B------:R-:W-:Y:S01]  /*1500*/  VIADD R0, R22.reuse, 0x8 ;  /* 0x0000000816007836 */ /* 0x040fe20000000000 */
[----:B------:R-:W-:Y:S01]  /*1510*/  P2R R10, PR, RZ, 0x1 ;  /* 0x00000001ff0a7803 */ /* 0x000fe20000000000 */
[C---:B------:R-:W-:Y:S02]  /*1520*/  VIADD R7, R3.reuse, 0x8 ;  /* 0x0000000803077836 */ /* 0x040fe40000000000 */
[C---:B------:R-:W-:Y:S01]  /*1530*/  VIADD R4, R22.reuse, 0x9 ;  /* 0x0000000916047836 */ /* 0x040fe20000000000 */
[----:B------:R-:W-:Y:S01]  /*1540*/  HGMMA.64x128x16.F32.BF16 R24, gdesc[UR4], RZ, !UPT, gsb0 ;  /* 0x01e00000041879f0 */ /* 0x000fe2000c0018ff */
[----:B------:R-:W-:Y:S01]  /*1550*/  ISETP.GE.AND P3, PT, R3, R0, PT ;  /* 0x000000000300720c */ /* 0x000fe20003f66270 */
[C---:B------:R-:W-:Y:S01]  /*1560*/  VIADD R6, R22.reuse, 0x11 ;  /* 0x0000001116067836 */ /* 0x040fe20000000000 */
[----:B------:R-:W-:Y:S01]  /*1570*/  IADD3 R0, R22, 0x10, RZ ;  /* 0x0000001016007810 */ /* 0x000fe20007ffe0ff */
[----:B------:R-:W-:Y:S01]  /*1580*/  ULDC UR6, c[0x0][0x604] ;  /* 0x0001810000067ab9 */ /* 0x000fe20000000800 */
[----:B------:R-:W-:-:S02]  /*1590*/  ISETP.GE.AND P1, PT, R7, R22, PT ;  /* 0x000000160700720c */ /* 0x000fc40003f26270 */
[----:B------:R-:W-:Y:S01]  /*15a0*/  ISETP.GE.AND P6, PT, R3, R0, PT ;  /* 0x000000000300720c */ /* 0x000fe20003fc6270 */
[C---:B------:R-:W-:Y:S01]  /*15b0*/  VIADD R0, R22.reuse, 0x18 ;  /* 0x0000001816007836 */ /* 0x040fe20000000000 */
[----:B------:R-:W-:Y:S02]  /*15c0*/  ISETP.GT.AND P2, PT, R7, R22, PT ;  /* 0x000000160700720c */ /* 0x000fe40003f44270 */
[C---:B------:R-:W-:Y:S01]  /*15d0*/  ISETP.GE.AND P4, PT, R3.reuse, R4, PT ;  /* 0x000000040300720c */ /* 0x040fe20003f86270 */
[----:B------:R-:W-:Y:S01]  /*15e0*/  VIADD R4, R22, 0x19 ;  /* 0x0000001916047836 */ /* 0x000fe20000000000 */
[C---:B------:R-:W-:Y:S01]  /*15f0*/  ISETP.GE.AND P5, PT, R3.reuse, R6, PT ;  /* 0x000000060300720c */ /* 0x040fe20003fa6270 */
[----:B------:R-:W-:Y:S02]  /*1600*/  WARPGROUP.DEPBAR.LE gsb0, 0x0 ;  /* 0x00008000000079c5 */ /* 0x000fe40000010000 */
[----:B------:R-:W-:Y:S02]  /*1610*/  FSEL R26, R26, -INF , P1 ;  /* 0xff8000001a1a7808 */ /* 0x000fe40000800000 */
[----:B------:R-:W-:-:S02]  /*1620*/  ISETP.GE.AND P1, PT, R3, R22, PT ;  /* 0x000000160300720c */ /* 0x000fc40003f26270 */
[----:B------:R-:W-:Y:S02]  /*1630*/  FSEL R28, R28, -INF , P3 ;  /* 0xff8000001c1c7808 */ /* 0x000fe40001800000 */
[----:B------:R-:W-:Y:S02]  /*1640*/  FSEL R24, R24, -INF , P1 ;  /* 0xff80000018187808 */ /* 0x000fe40000800000 */
[----:B------:R-:W-:Y:S02]  /*1650*/  FSEL R30, R30, -INF , P1 ;  /* 0xff8000001e1e7808 */ /* 0x000fe40000800000 */
[----:B------:R-:W-:Y:S01]  /*1660*/  ISETP.GE.AND P1, PT, R3, R0, PT ;  /* 0x000000000300720c */ /* 0x000fe20003f26270 */
[----:B------:R-:W-:Y:S01]  /*1670*/  VIADD R0, R22, 0x20 ;  /* 0x0000002016007836 */ /* 0x000fe20000000000 */
[----:B------:R-:W-:Y:S02]  /*1680*/  FSEL R34, R34, -INF , P3 ;  /* 0xff80000022227808 */ /* 0x000fe40001800000 */
[----:B------:R-:W-:-:S02]  /*1690*/  FSEL R27, R27, -INF , P2 ;  /* 0xff8000001b1b7808 */ /* 0x000fc40001000000 */
[C---:B------:R-:W-:Y:S02]  /*16a0*/  ISETP.GE.AND P3, PT, R3.reuse, R0, PT ;  /* 0x000000000300720c */ /* 0x040fe40003f66270 */
[----:B------:R-:W-:Y:S02]  /*16b0*/  IADD3 R0, R22, 0x28, RZ ;  /* 0x0000002816007810 */ /* 0x000fe40007ffe0ff */
[C---:B------:R-:W-:Y:S02]  /*16c0*/  ISETP.GT.AND P2, PT, R3.reuse, R22, PT ;  /* 0x000000160300720c */ /* 0x040fe40003f44270 */
[----:B------:R-:W-:Y:S02]  /*16d0*/  FSEL R32, R32, -INF , P6 ;  /* 0xff80000020207808 */ /* 0x000fe40003000000 */
[----:B------:R-:W-:Y:S02]  /*16e0*/  FSEL R38, R38, -INF , P6 ;  /* 0xff80000026267808 */ /* 0x000fe40003000000 */
[----:B------:R-:W-:Y:S01]  /*16f0*/  ISETP.GE.AND P6, PT, R3, R0, PT ;  /* 0x000000000300720c */ /* 0x000fe20003fc6270 */
[----:B------:R-:W-:Y:S01]  /*1700*/  VIADD R0, R22, 0x30 ;  /* 0x0000003016007836 */ /* 0x000fe20000000000 */
[----:B------:R-:W-:-:S02]  /*1710*/  FSEL R25, R25, -INF , P2 ;  /* 0xff80000019197808 */ /* 0x000fc40001000000 */
[----:B------:R-:W-:Y:S02]  /*1720*/  FSEL R31, R31, -INF , P2 ;  /* 0xff8000001f1f7808 */ /* 0x000fe40001000000 */
[C---:B------:R-:W-:Y:S01]  /*1730*/  ISETP.GE.AND P2, PT, R3.reuse, R4, PT ;  /* 0x000000040300720c */ /* 0x040fe20003f46270 */
[----:B------:R-:W-:Y:S01]  /*1740*/  VIADD R4, R22, 0x21 ;  /* 0x0000002116047836 */ /* 0x000fe20000000000 */
[----:B------:R-:W-:Y:S02]  /*1750*/  FSEL R36, R36, -INF , P1 ;  /* 0xff80000024247808 */ /* 0x000fe40000800000 */
[----:B------:R-:W-:Y:S02]  /*1760*/  FSEL R42, R42, -INF , P1 ;  /* 0xff8000002a2a7808 */ /* 0x000fe40000800000 */
[----:B------:R-:W-:Y:S01]  /*1770*/  ISETP.GE.AND P1, PT, R3, R0, PT ;  /* 0x000000000300720c */ /* 0x000fe20003f26270 */
[----:B------:R-:W-:Y:S01]  /*1780*/  VIADD R0, R22, 0x31 ;  /* 0x0000003116007836 */ /* 0x000fe20000000000 */
[----:B------:R-:W-:-:S02]  /*1790*/  FSEL R29, R29, -INF , P4 ;  /* 0xff8000001d1d7808 */ /* 0x000fc40002000000 */
[----:B------:R-:W-:Y:S02]  /*17a0*/  FSEL R35, R35, -INF , P4 ;  /* 0xff80000023237808 */ /* 0x000fe40002000000 */
[----:B------:R-:W-:Y:S01]  /*17b0*/  ISETP.GE.AND P4, PT, R3, R4, PT ;  /* 0x000000040300720c */ /* 0x000fe20003f86270 */
[----:B------:R-:W-:Y:S01]  /*17c0*/  VIADD R4, R22, 0x29 ;  /* 0x0000002916047836 */ /* 0x000fe20000000000 */
[----:B------:R-:W-:Y:S02]  /*17d0*/  FSEL R37, R37, -INF , P2 ;  /* 0xff80000025257808 */ /* 0x000fe40001000000 */
[----:B------:R-:W-:Y:S02]  /*17e0*/  FSEL R43, R43, -INF , P2 ;  /* 0xff8000002b2b7808 */ /* 0x000fe40001000000 */
[----:B------:R-:W-:Y:S02]  /*17f0*/  FMNMX R7, R24, R25, !PT ;  /* 0x0000001918077209 */ /* 0x000fe40007800000 */
[----:B------:R-:W-:Y:S01]  /*1800*/  ISETP.GE.AND P2, PT, R3, R0, PT ;  /* 0x000000000300720c */ /* 0x000fe20003f46270 */
[----:B------:R-:W-:Y:S01]  /*1810*/  VIADD R0, R22, 0x38 ;  /* 0x0000003816007836 */ /* 0x000fe20000000000 */
[----:B------:R-:W-:-:S02]  /*1820*/  FSEL R33, R33, -INF , P5 ;  /* 0xff80000021217808 */ /* 0x000fc40002800000 */
[----:B------:R-:W-:Y:S02]  /*1830*/  FSEL R39, R39, -INF , P5 ;  /* 0xff80000027277808 */ /* 0x000fe40002800000 */
[C---:B------:R-:W-:Y:S02]  /*1840*/  ISETP.GE.AND P5, PT, R3.reuse, R4, PT ;  /* 0x000000040300720c */ /* 0x040fe40003fa6270 */
[----:B------:R-:W-:Y:S02]  /*1850*/  FMNMX R4, R28, R7, !PT ;  /* 0x000000071c047209 */ /* 0x000fe40007800000 */
[----:B------:R-:W-:Y:S02]  /*1860*/  FSEL R40, R40, -INF , P3 ;  /* 0xff80000028287808 */ /* 0x000fe40001800000 */
[----:B------:R-:W-:Y:S02]  /*1870*/  FSEL R46, R46, -INF , P3 ;  /* 0xff8000002e2e7808 */ /* 0x000fe40001800000 */
[----:B------:R-:W-:Y:S01]  /*1880*/  ISETP.GE.AND P3, PT, R3, R0, PT ;  /* 0x000000000300720c */ /* 0x000fe20003f66270 */
[----:B------:R-:W-:Y:S01]  /*1890*/  VIADD R0, R22, 0x39 ;  /* 0x0000003916007836 */ /* 0x000fe20000000000 */
[----:B------:R-:W-:-:S02]  /*18a0*/  FMNMX R7, R29, R4, !PT ;  /* 0x000000041d077209 */ /* 0x000fc40007800000 */
[----:B------:R-:W-:Y:S02]  /*18b0*/  FSEL R41, R41, -INF , P4 ;  /* 0xff80000029297808 */ /* 0x000fe40002000000 */
[----:B------:R-:W-:Y:S02]  /*18c0*/  FSEL R47, R47, -INF , P4 ;  /* 0xff8000002f2f7808 */ /* 0x000fe40002000000 */
[----:B------:R-:W-:Y:S02]  /*18d0*/  FMNMX R4, R32, R7, !PT ;  /* 0x0000000720047209 */ /* 0x000fe40007800000 */
[----:B------:R-:W-:Y:S01]  /*18e0*/  ISETP.GE.AND P4, PT, R3, R0, PT ;  /* 0x000000000300720c */ /* 0x000fe20003f86270 */
[----:B------:R-:W-:Y:S01]  /*18f0*/  VIADD R0, R22, 0x40 ;  /* 0x0000004016007836 */ /* 0x000fe20000000000 */
[----:B------:R-:W-:Y:S02]  /*1900*/  FMNMX R7, R33, R4, !PT ;  /* 0x0000000421077209 */ /* 0x000fe40007800000 */
[----:B------:R-:W-:-:S02]  /*1910*/  FSEL R44, R44, -INF , P6 ;  /* 0xff8000002c2c7808 */ /* 0x000fc40003000000 */
[----:B------:R-:W-:Y:S02]  /*1920*/  FSEL R50, R50, -INF , P6 ;  /* 0xff80000032327808 */ /* 0x000fe40003000000 */
[----:B------:R-:W-:Y:S02]  /*1930*/  ISETP.GE.AND P6, PT, R3, R0, PT ;  /* 0x000000000300720c */ /* 0x000fe40003fc6270 */
[----:B------:R-:W-:Y:S02]  /*1940*/  IADD3 R0, R22, 0x41, RZ ;  /* 0x0000004116007810 */ /* 0x000fe40007ffe0ff */
[----:B------:R-:W-:Y:S02]  /*1950*/  FMNMX R4, R36, R7, !PT ;  /* 0x0000000724047209 */ /* 0x000fe40007800000 */
[----:B------:R-:W-:Y:S02]  /*1960*/  FSEL R45, R45, -INF , P5 ;  /* 0xff8000002d2d7808 */ /* 0x000fe40002800000 */
[----:B------:R-:W-:-:S02]  /*1970*/  FSEL R51, R51, -INF , P5 ;  /* 0xff80000033337808 */ /* 0x000fc40002800000 */
[----:B------:R-:W-:Y:S01]  /*1980*/  ISETP.GE.AND P5, PT, R3, R0, PT ;  /* 0x000000000300720c */ /* 0x000fe20003fa6270 */
[----:B------:R-:W-:Y:S01]  /*1990*/  VIADD R0, R22, 0x48 ;  /* 0x0000004816007836 */ /* 0x000fe20000000000 */
[----:B------:R-:W-:Y:S02]  /*19a0*/  FMNMX R7, R37, R4, !PT ;  /* 0x0000000425077209 */ /* 0x000fe40007800000 */
[----:B------:R-:W-:Y:S02]  /*19b0*/  FSEL R48, R48, -INF , P1 ;  /* 0xff80000030307808 */ /* 0x000fe40000800000 */
[----:B------:R-:W-:Y:S02]  /*19c0*/  FMNMX R4, R40, R7, !PT ;  /* 0x0000000728047209 */ /* 0x000fe40007800000 */
[----:B------:R-:W-:Y:S02]  /*19d0*/  FSEL R54, R54, -INF , P1 ;  /* 0xff80000036367808 */ /* 0x000fe40000800000 */
[----:B------:R-:W-:Y:S01]  /*19e0*/  ISETP.GE.AND P1, PT, R3, R0, PT ;  /* 0x000000000300720c */ /* 0x000fe20003f26270 */
[----:B------:R-:W-:Y:S01]  /*19f0*/  VIADD R0, R22, 0x49 ;  /* 0x0000004916007836 */ /* 0x000fe20000000000 */
[----:B------:R-:W-:-:S02]  /*1a00*/  FMNMX R7, R41, R4, !PT ;  /* 0x0000000429077209 */ /* 0x000fc40007800000 */
[----:B------:R-:W-:Y:S02]  /*1a10*/  FSEL R49, R49, -INF , P2 ;  /* 0xff80000031317808 */ /* 0x000fe40001000000 */
[----:B------:R-:W-:Y:S02]  /*1a20*/  FSEL R55, R55, -INF , P2 ;  /* 0xff80000037377808 */ /* 0x000fe40001000000 */
[----:B------:R-:W-:Y:S01]  /*1a30*/  ISETP.GE.AND P2, PT, R3, R0, PT ;  /* 0x000000000300720c */ /* 0x000fe20003f46270 */
[----:B------:R-:W-:Y:S01]  /*1a40*/  VIADD R0, R22, 0x50 ;  /* 0x0000005016007836 */ /* 0x000fe20000000000 */
[----:B------:R-:W-:Y:S02]  /*1a50*/  FMNMX R4, R44, R7, !PT ;  /* 0x000000072c047209 */ /* 0x000fe40007800000 */
[----:B------:R-:W-:Y:S02]  /*1a60*/  FSEL R52, R52, -INF , P3 ;  /* 0xff80000034347808 */ /* 0x000fe40001800000 */
[----:B------:R-:W-:-:S02]  /*1a70*/  FMNMX R7, R45, R4, !PT ;  /* 0x000000042d077209 */ /* 0x000fc40007800000 */
[----:B------:R-:W-:Y:S02]  /*1a80*/  FSEL R58, R58, -INF , P3 ;  /* 0xff8000003a3a7808 */ /* 0x000fe40001800000 */
[----:B------:R-:W-:Y:S01]  /*1a90*/  ISETP.GE.AND P3, PT, R3, R0, PT ;  /* 0x000000000300720c */ /* 0x000fe20003f66270 */
[----:B------:R-:W-:Y:S01]  /*1aa0*/  VIADD R0, R22, 0x51 ;  /* 0x0000005116007836 */ /* 0x000fe20000000000 */
[----:B------:R-:W-:Y:S02]  /*1ab0*/  FMNMX R4, R48, R7, !PT ;  /* 0x0000000730047209 */ /* 0x000fe40007800000 */
[----:B------:R-:W-:Y:S02]  /*1ac0*/  FSEL R53, R53, -INF , P4 ;  /* 0xff80000035357808 */ /* 0x000fe40002000000 */
[----:B------:R-:W-:Y:S02]  /*1ad0*/  FSEL R59, R59, -INF , P4 ;  /* 0xff8000003b3b7808 */ /* 0x000fe40002000000 */
[----:B------:R-:W-:Y:S01]  /*1ae0*/  ISETP.GE.AND P4, PT, R3, R0, PT ;  /* 0x000000000300720c */ /* 0x000fe20003f86270 */
[----:B------:R-:W-:Y:S01]  /*1af0*/  VIADD R0, R22, 0x58 ;  /* 0x0000005816007836 */ /* 0x000fe20000000000 */
[----:B------:R-:W-:-:S02]  /*1b00*/  FMNMX R7, R49, R4, !PT ;  /* 0x0000000431077209 */ /* 0x000fc40007800000 */
[----:B------:R-:W-:Y:S02]  /*1b10*/  FSEL R56, R56, -INF , P6 ;  /* 0xff80000038387808 */ /* 0x000fe40003000000 */
[----:B------:R-:W-:Y:S02]  /*1b20*/  FMNMX R4, R52, R7, !PT ;  /* 0x0000000734047209 */ /* 0x000fe40007800000 */
[----:B------:R-:W-:Y:S02]  /*1b30*/  FSEL R62, R62, -INF , P6 ;  /* 0xff8000003e3e7808 */ /* 0x000fe40003000000 */
[----:B------:R-:W-:Y:S01]  /*1b40*/  ISETP.GE.AND P6, PT, R3, R0, PT ;  /* 0x000000000300720c */ /* 0x000fe20003fc6270 */
[----:B------:R-:W-:Y:S01]  /*1b50*/  VIADD R0, R22, 0x59 ;  /* 0x0000005916007836 */ /* 0x000fe20000000000 */
[----:B------:R-:W-:Y:S02]  /*1b60*/  FMNMX R7, R53, R4, !PT ;  /* 0x0000000435077209 */ /* 0x000fe40007800000 */
[----:B------:R-:W-:-:S02]  /*1b70*/  FSEL R57, R57, -INF , P5 ;  /* 0xff80000039397808 */ /* 0x000fc40002800000 */
[----:B------:R-:W-:Y:S02]  /*1b80*/  ISETP.GE.AND P0, PT, R3, R0, PT ;  /* 0x000000000300720c */ /* 0x000fe40003f06270 */
[----:B------:R-:W-:Y:S02]  /*1b90*/  FMNMX R4, R56, R7, !PT ;  /* 0x0000000738047209 */ /* 0x000fe40007800000 */
[----:B------:R-:W-:Y:S02]  /*1ba0*/  IADD3 R0, R22, 0x60, RZ ;  /* 0x0000006016007810 */ /* 0x000fe40007ffe0ff */
[----:B------:R-:W-:Y:S02]  /*1bb0*/  FSEL R60, R60, -INF , P1 ;  /* 0xff8000003c3c7808 */ /* 0x000fe40000800000 */
[----:B------:R-:W-:Y:S02]  /*1bc0*/  FSEL R66, R66, -INF , P1 ;  /* 0xff80000042427808 */ /* 0x000fe40000800000 */
[----:B------:R-:W-:-:S02]  /*1bd0*/  FMNMX R7, R57, R4, !PT ;  /* 0x0000000439077209 */ /* 0x000fc40007800000 */
[----:B------:R-:W-:Y:S01]  /*1be0*/  ISETP.GE.AND P1, PT, R3, R0, PT ;  /* 0x000000000300720c */ /* 0x000fe20003f26270 */
[----:B------:R-:W-:Y:S01]  /*1bf0*/  VIADD R0, R22, 0x61 ;  /* 0x0000006116007836 */ /* 0x000fe20000000000 */
[----:B------:R-:W-:Y:S02]  /*1c00*/  FSEL R61, R61, -INF , P2 ;  /* 0xff8000003d3d7808 */ /* 0x000fe40001000000 */
[----:B------:R-:W-:Y:S02]  /*1c10*/  FMNMX R4, R60, R7, !PT ;  /* 0x000000073c047209 */ /* 0x000fe40007800000 */
[----:B------:R-:W-:Y:S02]  /*1c20*/  FSEL R67, R67, -INF , P2 ;  /* 0xff80000043437808 */ /* 0x000fe40001000000 */
[----:B------:R-:W-:Y:S01]  /*1c30*/  ISETP.GE.AND P2, PT, R3, R0, PT ;  /* 0x000000000300720c */ /* 0x000fe20003f46270 */
[----:B------:R-:W-:Y:S01]  /*1c40*/  VIADD R0, R22, 0x68 ;  /* 0x0000006816007836 */ /* 0x000fe20000000000 */
[----:B------:R-:W-:-:S02]  /*1c50*/  FSEL R64, R64, -INF , P3 ;  /* 0xff80000040407808 */ /* 0x000fc40001800000 */
[----:B------:R-:W-:Y:S02]  /*1c60*/  FMNMX R7, R61, R4, !PT ;  /* 0x000000043d077209 */ /* 0x000fe40007800000 */
[----:B------:R-:W-:Y:S02]  /*1c70*/  FSEL R70, R70, -INF , P3 ;  /* 0xff80000046467808 */ /* 0x000fe40001800000 */
[----:B------:R-:W-:Y:S02]  /*1c80*/  FSEL R65, R65, -INF , P4 ;  /* 0xff80000041417808 */ /* 0x000fe40002000000 */
[----:B------:R-:W-:Y:S02]  /*1c90*/  FMNMX R4, R64, R7, !PT ;  /* 0x0000000740047209 */ /* 0x000fe40007800000 */
[----:B------:R-:W-:Y:S01]  /*1ca0*/  ISETP.GE.AND P3, PT, R3, R0, PT ;  /* 0x000000000300720c */ /* 0x000fe20003f66270 */
[----:B------:R-:W-:Y:S01]  /*1cb0*/  VIADD R0, R22, 0x78 ;  /* 0x0000007816007836 */ /* 0x000fe20000000000 */
[----:B------:R-:W-:-:S02]  /*1cc0*/  FSEL R68, R68, -INF , P6 ;  /* 0xff80000044447808 */ /* 0x000fc40003000000 */
[----:B------:R-:W-:Y:S02]  /*1cd0*/  FMNMX R7, R65, R4, !PT ;  /* 0x0000000441077209 */ /* 0x000fe40007800000 */
[----:B------:R-:W-:Y:S02]  /*1ce0*/  FSEL R71, R71, -INF , P4 ;  /* 0xff80000047477808 */ /* 0x000fe40002000000 */
[----:B------:R-:W-:Y:S01]  /*1cf0*/  ISETP.GE.AND P4, PT, R3, R0, PT ;  /* 0x000000000300720c */ /* 0x000fe20003f86270 */
[----:B------:R-:W-:Y:S01]  /*1d00*/  VIADD R0, R22, 0x79 ;  /* 0x0000007916007836 */ /* 0x000fe20000000000 */
[----:B------:R-:W-:Y:S02]  /*1d10*/  FSEL R69, R69, -INF , P0 ;  /* 0xff80000045457808 */ /* 0x000fe40000000000 */
[----:B------:R-:W-:Y:S02]  /*1d20*/  FMNMX R4, R68, R7, !PT ;  /* 0x0000000744047209 */ /* 0x000fe40007800000 */
[----:B------:R-:W-:-:S02]  /*1d30*/  FSEL R84, R84, -INF , P4 ;  /* 0xff80000054547808 */ /* 0x000fc40002000000 */
[----:B------:R-:W-:Y:S02]  /*1d40*/  FSEL R72, R72, -INF , P1 ;  /* 0xff80000048487808 */ /* 0x000fe40000800000 */
[----:B------:R-:W-:Y:S02]  /*1d50*/  FMNMX R7, R69, R4, !PT ;  /* 0x0000000445077209 */ /* 0x000fe40007800000 */
[----:B------:R-:W-:Y:S01]  /*1d60*/  ISETP.GE.AND P4, PT, R3, R0, PT ;  /* 0x000000000300720c */ /* 0x000fe20003f86270 */
[----:B------:R-:W-:Y:S01]  /*1d70*/  VIADD R0, R22, 0x69 ;  /* 0x0000006916007836 */ /* 0x000fe20000000000 */
[----:B------:R-:W-:Y:S02]  /*1d80*/  FSEL R73, R73, -INF , P2 ;  /* 0xff80000049497808 */ /* 0x000fe40001000000 */
[----:B------:R-:W-:Y:S02]  /*1d90*/  FMNMX R4, R72, R7, !PT ;  /* 0x0000000748047209 */ /* 0x000fe40007800000 */
[----:B------:R-:W-:-:S02]  /*1da0*/  FSEL R85, R85, -INF , P4 ;  /* 0xff80000055557808 */ /* 0x000fc40002000000 */
[----:B------:R-:W-:Y:S01]  /*1db0*/  ISETP.GE.AND P4, PT, R3, R0, PT ;  /* 0x000000000300720c */ /* 0x000fe20003f86270 */
[----:B------:R-:W-:Y:S01]  /*1dc0*/  VIADD R0, R22, 0x70 ;  /* 0x0000007016007836 */ /* 0x000fe20000000000 */
[----:B------:R-:W-:Y:S02]  /*1dd0*/  P2R R6, PR, RZ, 0x40 ;  /* 0x00000040ff067803 */ /* 0x000fe40000000000 */
[----:B------:R-:W-:Y:S02]  /*1de0*/  FSEL R76, R76, -INF , P3 ;  /* 0xff8000004c4c7808 */ /* 0x000fe40001800000 */
[----:B------:R-:W-:Y:S02]  /*1df0*/  FMNMX R7, R73, R4, !PT ;  /* 0x0000000449077209 */ /* 0x000fe40007800000 */
[----:B------:R-:W-:Y:S02]  /*1e00*/  P2R R9, PR, RZ, 0x1 ;  /* 0x00000001ff097803 */ /* 0x000fe40000000000 */
[----:B------:R-:W-:-:S02]  /*1e10*/  FSEL R63, R63, -INF , P5 ;  /* 0xff8000003f3f7808 */ /* 0x000fc40002800000 */
[----:B------:R-:W-:Y:S02]  /*1e20*/  ISETP.NE.AND P0, PT, R6, RZ, PT ;  /* 0x000000ff0600720c */ /* 0x000fe40003f05270 */
[----:B------:R-:W-:Y:S02]  /*1e30*/  IADD3 R4, R22, 0x71, RZ ;  /* 0x0000007116047810 */ /* 0x000fe40007ffe0ff */
[----:B------:R-:W-:Y:S02]  /*1e40*/  FSEL R77, R77, -INF , P4 ;  /* 0xff8000004d4d7808 */ /* 0x000fe40002000000 */
[----:B------:R-:W-:Y:S02]  /*1e50*/  FMNMX R6, R76, R7, !PT ;  /* 0x000000074c067209 */ /* 0x000fe40007800000 */
[----:B------:R-:W-:Y:S02]  /*1e60*/  ISETP.GE.AND P5, PT, R3, R0, PT ;  /* 0x000000000300720c */ /* 0x000fe40003fa6270 */
[----:B------:R-:W-:-:S02]  /*1e70*/  FMNMX R7, R77, R6, !PT ;  /* 0x000000064d077209 */ /* 0x000fc40007800000 */
[----:B------:R-:W-:Y:S02]  /*1e80*/  FSEL R80, R80, -INF , P5 ;  /* 0xff80000050507808 */ /* 0x000fe40002800000 */
[----:B------:R-:W-:Y:S02]  /*1e90*/  ISETP.GE.AND P6, PT, R3, R4, PT ;  /* 0x000000040300720c */ /* 0x000fe40003fc6270 */
[----:B------:R-:W-:Y:S02]  /*1ea0*/  FMNMX R0, R80, R7, !PT ;  /* 0x0000000750007209 */ /* 0x000fe40007800000 */
[----:B------:R-:W-:Y:S02]  /*1eb0*/  FSEL R81, R81, -INF , P6 ;  /* 0xff80000051517808 */ /* 0x000fe40003000000 */
[----:B------:R-:W-:Y:S02]  /*1ec0*/  P2R R8, PR, RZ, 0x1 ;  /* 0x00000001ff087803 */ /* 0x000fe40000000000 */
[----:B------:R-:W-:-:S02]  /*1ed0*/  FMNMX R3, R81, R0, !PT ;  /* 0x0000000051037209 */ /* 0x000fc40007800000 */
[----:B------:R-:W-:Y:S02]  /*1ee0*/  FSEL R78, R78, -INF , P1 ;  /* 0xff8000004e4e7808 */ /* 0x000fe40000800000 */
[----:B------:R-:W-:Y:S02]  /*1ef0*/  FMNMX R0, R84, R3, !PT ;  /* 0x0000000354007209 */ /* 0x000fe40007800000 */
[----:B------:R-:W-:Y:S02]  /*1f00*/  FSEL R82, R82, -INF , P3 ;  /* 0xff80000052527808 */ /* 0x000fe40001800000 */
[----:B------:R-:W-:Y:S02]  /*1f10*/  FMNMX R0, R85, R0, !PT ;  /* 0x0000000055007209 */ /* 0x000fe40007800000 */
[----:B------:R-:W-:Y:S02]  /*1f20*/  FSEL R83, R83, -INF , P4 ;  /* 0xff80000053537808 */ /* 0x000fe40002000000 */
[----:B------:R-:W-:Y:S01]  /*1f30*/  FSEL R87, R87, -INF , P6 ;  /* 0xff80000057577808 */ /* 0x000fe20003000000 */
[----:B------:R-:W1:Y:S01]  /*1f40*/  SHFL.BFLY PT, R3, R0, 0x1, 0x1f ;  /* 0x0c201f0000037f89 */ /* 0x000e6200000e0000 */
[----:B------:R-:W-:-:S02]  /*1f50*/  FSEL R79, R79, -INF , P2 ;  /* 0xff8000004f4f7808 */ /* 0x000fc40001000000 */
[----:B------:R-:W-:Y:S02]  /*1f60*/  FSEL R86, R86, -INF , P5 ;  /* 0xff80000056567808 */ /* 0x000fe40002800000 */
[----:B-1----:R-:W-:-:S05]  /*1f70*/  FMNMX R3, R0, R3, !PT ;  /* 0x0000000300037209 */ /* 0x002fca0007800000 */
[----:B------:R-:W1:Y:S02]  /*1f80*/  SHFL.BFLY PT, R4, R3, 0x2, 0x1f ;  /* 0x0c401f0003047f89 */ /* 0x000e6400000e0000 */
[----:B-1----:R-:W-:Y:S02]  /*1f90*/  FMNMX R4, R3, R4, !PT ;  /* 0x0000000403047209 */ /* 0x002fe40007800000 */
[----:B------:R-:W-:Y:S02]  /*1fa0*/  FMNMX R3, R26, R27, !PT ;  /* 0x0000001b1a037209 */ /* 0x000fe40007800000 */
[----:B------:R-:W-:Y:S02]  /*1fb0*/  FSETP.NEU.AND P0, PT, R4, -INF , PT ;  /* 0xff8000000400780b */ /* 0x000fe40003f0d000 */
[----:B------:R-:W-:Y:S02]  /*1fc0*/  FMNMX R0, R30, R3, !PT ;  /* 0x000000031e007209 */ /* 0x000fe40007800000 */
[----:B------:R-:W-:-:S02]  /*1fd0*/  FSEL R6, R4, RZ, P0 ;  /* 0x000000ff04067208 */ /* 0x000fc40000000000 */
[----:B------:R-:W-:Y:S02]  /*1fe0*/  ISETP.NE.AND P0, PT, R8, RZ, PT ;  /* 0x000000ff0800720c */ /* 0x000fe40003f05270 */
[----:B------:R-:W-:Y:S01]  /*1ff0*/  FMNMX R3, R31, R0, !PT ;  /* 0x000000001f037209 */ /* 0x000fe20007800000 */
[----:B------:R-:W-:Y:S01]  /*2000*/  FMUL R88, R6, UR6 ;  /* 0x0000000606587c20 */ /* 0x000fe20008400000 */
[----:B------:R-:W-:Y:S02]  /*2010*/  FSEL R74, R74, -INF , P0 ;  /* 0xff8000004a4a7808 */ /* 0x000fe40000000000 */
[----:B------:R-:W-:Y:S01]  /*2020*/  ISETP.NE.AND P0, PT, R9, RZ, PT ;  /* 0x000000ff0900720c */ /* 0x000fe20003f05270 */
[--C-:B------:R-:W-:Y:S01]  /*2030*/  FFMA R24, R24, UR6, -R88.reuse ;  /* 0x0000000618187c23 */ /* 0x100fe20008000858 */
[--C-:B------:R-:W-:Y:S01]  /*2040*/  FFMA R8, R28, UR6, -R88.reuse ;  /* 0x000000061c087c23 */ /* 0x100fe20008000858 */
[----:B------:R-:W-:Y:S01]  /*2050*/  FMNMX R0, R34, R3, !PT ;  /* 0x0000000322007209 */ /* 0x000fe20007800000 */
[--C-:B------:R-:W-:Y:S01]  /*2060*/  FFMA R9, R29, UR6, -R88.reuse ;  /* 0x000000061d097c23 */ /* 0x100fe20008000858 */
[----:B------:R-:W-:Y:S01]  /*2070*/  FSEL R75, R75, -INF , P0 ;  /* 0xff8000004b4b7808 */ /* 0x000fe20000000000 */
[--C-:B------:R-:W-:Y:S01]  /*2080*/  FFMA R11, R33, UR6, -R88.reuse ;  /* 0x00000006210b7c23 */ /* 0x100fe20008000858 */
[----:B------:R-:W-:Y:S01]  /*2090*/  FSETP.GEU.AND P1, PT, R24, -126, PT ;  /* 0xc2fc00001800780b */ /* 0x000fe20003f2e000 */
[--C-:B------:R-:W-:Y:S01]  /*20a0*/  FFMA R7, R25, UR6, -R88.reuse ;  /* 0x0000000619077c23 */ /* 0x100fe20008000858 */
[----:B------:R-:W-:Y:S01]  /*20b0*/  ISETP.NE.AND P0, PT, R10, RZ, PT ;  /* 0x000000ff0a00720c */ /* 0x000fe20003f05270 */
[--C-:B------:R-:W-:Y:S01]  /*20c0*/  FFMA R10, R36, UR6, -R88.reuse ;  /* 0x00000006240a7c23 */ /* 0x100fe20008000858 */
[----:B------:R-:W-:Y:S01]  /*20d0*/  FMNMX R3, R35, R0, !PT ;  /* 0x0000000023037209 */ /* 0x000fe20007800000 */
[--C-:B------:R-:W-:Y:S01]  /*20e0*/  FFMA R28, R32, UR6, -R88.reuse ;  /* 0x00000006201c7c23 */ /* 0x100fe20008000858 */
[----:B------:R-:W-:Y:S01]  /*20f0*/  FSETP.GEU.AND P3, PT, R8, -126, PT ;  /* 0xc2fc00000800780b */ /* 0x000fe20003f6e000 */
[--C-:B------:R-:W-:Y:S01]  /*2100*/  FFMA R32, R40, UR6, -R88.reuse ;  /* 0x0000000628207c23 */ /* 0x100fe20008000858 */
[----:B------:R-:W-:Y:S01]  /*2110*/  FMNMX R0, R38, R3, !PT ;  /* 0x0000000326007209 */ /* 0x000fe20007800000 */
[--C-:B------:R-:W-:Y:S01]  /*2120*/  FFMA R36, R48, UR6, -R88.reuse ;  /* 0x0000000630247c23 */ /* 0x100fe20008000858 */
[----:B------:R-:W-:Y:S01]  /*2130*/  FSETP.GEU.AND P4, PT, R9, -126, PT ;  /* 0xc2fc00000900780b */ /* 0x000fe20003f8e000 */
[--C-:B------:R-:W-:Y:S01]  /*2140*/  FFMA R15, R41, UR6, -R88.reuse ;  /* 0x00000006290f7c23 */ /* 0x100fe20008000858 */
[----:B------:R-:W-:Y:S01]  /*2150*/  FMNMX R3, R39, R0, !PT ;  /* 0x0000000027037209 */ /* 0x000fe20007800000 */
[----:B------:R-:W-:Y:S01]  /*2160*/  @!P1 FMUL R24, R24, 0.5 ;  /* 0x3f00000018189820 */ /* 0x000fe20000400000 */
[----:B------:R-:W-:Y:S01]  /*2170*/  FSETP.GEU.AND P6, PT, R11, -126, PT ;  /* 0xc2fc00000b00780b */ /* 0x000fe20003fce000 */
[--C-:B------:R-:W-:Y:S01]  /*2180*/  FFMA R21, R45, UR6, -R88.reuse ;  /* 0x000000062d157c23 */ /* 0x100fe20008000858 */
[----:B------:R-:W-:Y:S01]  /*2190*/  FMNMX R0, R42, R3, !PT ;  /* 0x000000032a007209 */ /* 0x000fe20007800000 */
[--C-:B------:R-:W-:Y:S01]  /*21a0*/  FFMA R13, R37, UR6, -R88.reuse ;  /* 0x00000006250d7c23 */ /* 0x100fe20008000858 */
[----:B------:R-:W-:Y:S01]  /*21b0*/  FSETP.GEU.AND P2, PT, R7, -126, PT ;  /* 0xc2fc00000700780b */ /* 0x000fe20003f4e000 */
[----:B------:R-:W1:Y:S01]  /*21c0*/  MUFU.EX2 R24, R24 ;  /* 0x0000001800187308 */ /* 0x000e620000000800 */
[----:B------:R-:W-:Y:S01]  /*21d0*/  @!P3 FMUL R8, R8, 0.5 ;  /* 0x3f0000000808b820 */ /* 0x000fe20000400000 */
[----:B------:R-:W-:Y:S01]  /*21e0*/  FMNMX R3, R43, R0, !PT ;  /* 0x000000002b037209 */ /* 0x000fe20007800000 */
[--C-:B------:R-:W-:Y:S01]  /*21f0*/  FFMA R14, R52, UR6, -R88.reuse ;  /* 0x00000006340e7c23 */ /* 0x100fe20008000858 */
[----:B------:R-:W-:Y:S01]  /*2200*/  @!P4 FMUL R9, R9, 0.5 ;  /* 0x3f0000000909c820 */ /* 0x000fe20000400000 */
[----:B------:R-:W-:Y:S01]  /*2210*/  FSETP.GEU.AND P5, PT, R28, -126, PT ;  /* 0xc2fc00001c00780b */ /* 0x000fe20003fae000 */
[--C-:B------:R-:W-:Y:S01]  /*2220*/  FFMA R12, R44, UR6, -R88.reuse ;  /* 0x000000062c0c7c23 */ /* 0x100fe20008000858 */
[----:B------:R-:W-:Y:S01]  /*2230*/  FMNMX R0, R46, R3, !PT ;  /* 0x000000032e007209 */ /* 0x000fe20007800000 */
[----:B------:R-:W2:Y:S01]  /*2240*/  MUFU.EX2 R8, R8 ;  /* 0x0000000800087308 */ /* 0x000ea20000000800 */
[----:B------:R-:W-:Y:S01]  /*2250*/  @!P6 FMUL R11, R11, 0.5 ;  /* 0x3f0000000b0be820 */ /* 0x000fe20000400000 */
[--C-:B------:R-:W-:Y:S01]  /*2260*/  FFMA R37, R60, UR6, -R88.reuse ;  /* 0x000000063c257c23 */ /* 0x100fe20008000858 */
[----:B------:R-:W-:Y:S01]  /*2270*/  FMNMX R3, R47, R0, !PT ;  /* 0x000000002f037209 */ /* 0x000fe20007800000 */
[----:B------:R-:W-:Y:S01]  /*2280*/  @!P2 FMUL R7, R7, 0.5 ;  /* 0x3f0000000707a820 */ /* 0x000fe20000400000 */
[--C-:B------:R-:W-:Y:S01]  /*2290*/  FFMA R29, R53, UR6, -R88.reuse ;  /* 0x00000006351d7c23 */ /* 0x100fe20008000858 */
[--C-:B------:R-:W-:Y:S01]  /*22a0*/  FFMA R40, R57, UR6, -R88.reuse ;  /* 0x0000000639287c23 */ /* 0x100fe20008000858 */
[----:B------:R-:W-:Y:S01]  /*22b0*/  FMNMX R0, R50, R3, !PT ;  /* 0x0000000332007209 */ /* 0x000fe20007800000 */
[----:B------:R-:W3:Y:S01]  /*22c0*/  MUFU.EX2 R9, R9 ;  /* 0x0000000900097308 */ /* 0x000ee20000000800 */
[----:B-1----:R-:W-:Y:S01]  /*22d0*/  @!P1 FMUL R24, R24, R24 ;  /* 0x0000001818189220 */ /* 0x002fe20000400000 */
[----:B------:R-:W-:Y:S01]  /*22e0*/  FSETP.GEU.AND P1, PT, R10, -126, PT ;  /* 0xc2fc00000a00780b */ /* 0x000fe20003f2e000 */
[----:B------:R-:W-:Y:S01]  /*22f0*/  @!P5 FMUL R28, R28, 0.5 ;  /* 0x3f0000001c1cd820 */ /* 0x000fe20000400000 */
[----:B------:R-:W-:Y:S01]  /*2300*/  FMNMX R3, R51, R0, !PT ;  /* 0x0000000033037209 */ /* 0x000fe20007800000 */
[--C-:B------:R-:W-:Y:S01]  /*2310*/  FFMA R25, R49, UR6, -R88.reuse ;  /* 0x0000000631197c23 */ /* 0x100fe20008000858 */
[--C-:B------:R-:W-:Y:S01]  /*2320*/  FFMA R41, R64, UR6, -R88.reuse ;  /* 0x0000000640297c23 */ /* 0x100fe20008000858 */
[--C-:B------:R-:W-:Y:S01]  /*2330*/  FFMA R33, R56, UR6, -R88.reuse ;  /* 0x0000000638217c23 */ /* 0x100fe20008000858 */
[----:B------:R-:W-:Y:S01]  /*2340*/  FMNMX R0, R54, R3, !PT ;  /* 0x0000000336007209 */ /* 0x000fe20007800000 */
[----:B--2---:R-:W-:Y:S01]  /*2350*/  @!P3 FMUL R8, R8, R8 ;  /* 0x000000080808b220 */ /* 0x004fe20000400000 */
[----:B------:R-:W-:Y:S01]  /*2360*/  FSETP.GEU.AND P3, PT, R32, -126, PT ;  /* 0xc2fc00002000780b */ /* 0x000fe20003f6e000 */
[----:B------:R-:W1:Y:S01]  /*2370*/  MUFU.EX2 R11, R11 ;  /* 0x0000000b000b7308 */ /* 0x000e620000000800 */
[----:B------:R-:W-:Y:S01]  /*2380*/  FMNMX R3, R55, R0, !PT ;  /* 0x0000000037037209 */ /* 0x000fe20007800000 */
[--C-:B------:R-:W-:Y:S01]  /*2390*/  FFMA R72, R72, UR6, -R88.reuse ;  /* 0x0000000648487c23 */ /* 0x100fe20008000858 */
[--C-:B------:R-:W-:Y:S01]  /*23a0*/  FFMA R44, R65, UR6, -R88.reuse ;  /* 0x00000006412c7c23 */ /* 0x100fe20008000858 */
[----:B------:R-:W-:Y:S01]  /*23b0*/  @!P1 FMUL R10, R10, 0.5 ;  /* 0x3f0000000a0a9820 */ /* 0x000fe20000400000 */
[----:B------:R-:W-:Y:S01]  /*23c0*/  FMNMX R0, R58, R3, !PT ;  /* 0x000000033a007209 */ /* 0x000fe20007800000 */
[----:B---3--:R-:W-:Y:S01]  /*23d0*/  @!P4 FMUL R9, R9, R9 ;  /* 0x000000090909c220 */ /* 0x008fe20000400000 */
[----:B------:R-:W-:Y:S01]  /*23e0*/  FSETP.GEU.AND P4, PT, R15, -126, PT ;  /* 0xc2fc00000f00780b */ /* 0x000fe20003f8e000 */
[----:B------:R-:W2:Y:S01]  /*23f0*/  MUFU.EX2 R7, R7 ;  /* 0x0000000700077308 */ /* 0x000ea20000000800 */
[----:B------:R-:W-:Y:S01]  /*2400*/  FMNMX R3, R59, R0, !PT ;  /* 0x000000003b037209 */ /* 0x000fe20007800000 */
[--C-:B------:R-:W-:Y:S01]  /*2410*/  FFMA R69, R69, UR6, -R88.reuse ;  /* 0x0000000645457c23 */ /* 0x100fe20008000858 */
[--C-:B------:R-:W-:Y:S01]  /*2420*/  FFMA R20, R61, UR6, -R88.reuse ;  /* 0x000000063d147c23 */ /* 0x100fe20008000858 */
[----:B------:R-:W-:Y:S01]  /*2430*/  @!P3 FMUL R32, R32, 0.5 ;  /* 0x3f0000002020b820 */ /* 0x000fe20000400000 */
[----:B------:R-:W-:Y:S01]  /*2440*/  FMNMX R0, R62, R3, !PT ;  /* 0x000000033e007209 */ /* 0x000fe20007800000 */
[--C-:B------:R-:W-:Y:S01]  /*2450*/  FFMA R76, R76, UR6, -R88.reuse ;  /* 0x000000064c4c7c23 */ /* 0x100fe20008000858 */
[--C-:B------:R-:W-:Y:S01]  /*2460*/  FFMA R81, R81, UR6, -R88.reuse ;  /* 0x0000000651517c23 */ /* 0x100fe20008000858 */
[----:B------:R-:W3:Y:S01]  /*2470*/  MUFU.EX2 R10, R10 ;  /* 0x0000000a000a7308 */ /* 0x000ee20000000800 */
[----:B-1----:R-:W-:Y:S01]  /*2480*/  @!P6 FMUL R11, R11, R11 ;  /* 0x0000000b0b0be220 */ /* 0x002fe20000400000 */
[----:B------:R-:W-:Y:S01]  /*2490*/  FMNMX R3, R63, R0, !PT ;  /* 0x000000003f037209 */ /* 0x000fe20007800000 */
[--C-:B------:R-:W-:Y:S01]  /*24a0*/  FFMA R68, R68, UR6, -R88.reuse ;  /* 0x0000000644447c23 */ /* 0x100fe20008000858 */
[----:B------:R-:W-:Y:S01]  /*24b0*/  FSETP.GEU.AND P6, PT, R21, -126, PT ;  /* 0xc2fc00001500780b */ /* 0x000fe20003fce000 */
[----:B------:R-:W-:Y:S01]  /*24c0*/  @!P4 FMUL R15, R15, 0.5 ;  /* 0x3f0000000f0fc820 */ /* 0x000fe20000400000 */
[----:B------:R-:W-:Y:S01]  /*24d0*/  FMNMX R0, R66, R3, !PT ;  /* 0x0000000342007209 */ /* 0x000fe20007800000 */
[--C-:B------:R-:W-:Y:S01]  /*24e0*/  FFMA R77, R77, UR6, -R88.reuse ;  /* 0x000000064d4d7c23 */ /* 0x100fe20008000858 */
[----:B------:R-:W1:Y:S01]  /*24f0*/  MUFU.EX2 R32, R32 ;  /* 0x0000002000207308 */ /* 0x000e620000000800 */
[----:B--2---:R-:W-:Y:S01]  /*2500*/  @!P2 FMUL R7, R7, R7 ;  /* 0x000000070707a220 */ /* 0x004fe20000400000 */
[----:B------:R-:W-:Y:S01]  /*2510*/  FSETP.GEU.AND P2, PT, R13, -126, PT ;  /* 0xc2fc00000d00780b */ /* 0x000fe20003f4e000 */
[--C-:B------:R-:W-:Y:S01]  /*2520*/  FFMA R73, R73, UR6, -R88.reuse ;  /* 0x0000000649497c23 */ /* 0x100fe20008000858 */
[----:B------:R-:W-:Y:S01]  /*2530*/  FMNMX R3, R67, R0, !PT ;  /* 0x0000000043037209 */ /* 0x000fe20007800000 */
[--C-:B------:R-:W-:Y:S01]  /*2540*/  FFMA R80, R80, UR6, -R88.reuse ;  /* 0x0000000650507c23 */ /* 0x100fe20008000858 */
[--C-:B------:R-:W-:Y:S01]  /*2550*/  FFMA R84, R84, UR6, -R88.reuse ;  /* 0x0000000654547c23 */ /* 0x100fe20008000858 */
[----:B------:R-:W-:Y:S01]  /*2560*/  FFMA R85, R85, UR6, -R88 ;  /* 0x0000000655557c23 */ /* 0x000fe20008000858 */
[----:B------:R-:W2:Y:S01]  /*2570*/  MUFU.EX2 R28, R28 ;  /* 0x0000001c001c7308 */ /* 0x000ea20000000800 */
[----:B---3--:R-:W-:Y:S01]  /*2580*/  @!P1 FMUL R10, R10, R10 ;  /* 0x0000000a0a0a9220 */ /* 0x008fe20000400000 */
[----:B------:R-:W-:Y:S01]  /*2590*/  FSETP.GEU.AND P1, PT, R36, -126, PT ;  /* 0xc2fc00002400780b */ /* 0x000fe20003f2e000 */
[----:B------:R-:W-:Y:S01]  /*25a0*/  @!P6 FMUL R21, R21, 0.5 ;  /* 0x3f0000001515e820 */ /* 0x000fe20000400000 */
[----:B------:R-:W-:-:S03]  /*25b0*/  FMNMX R0, R70, R3, !PT ;  /* 0x0000000346007209 */ /* 0x000fc60007800000 */
[----:B------:R-:W-:Y:S01]  /*25c0*/  @!P2 FMUL R13, R13, 0.5 ;  /* 0x3f0000000d0da820 */ /* 0x000fe20000400000 */
[----:B------:R-:W3:Y:S01]  /*25d0*/  MUFU.EX2 R15, R15 ;  /* 0x0000000f000f7308 */ /* 0x000ee20000000800 */
[----:B------:R-:W-:Y:S01]  /*25e0*/  FMNMX R3, R71, R0, !PT ;  /* 0x0000000047037209 */ /* 0x000fe20007800000 */
[----:B-1----:R-:W-:Y:S01]  /*25f0*/  @!P3 FMUL R32, R32, R32 ;  /* 0x000000202020b220 */ /* 0x002fe20000400000 */
[----:B------:R-:W-:Y:S02]  /*2600*/  FSETP.GEU.AND P3, PT, R14, -126, PT ;  /* 0xc2fc00000e00780b */ /* 0x000fe40003f6e000 */
[----:B------:R-:W-:Y:S02]  /*2610*/  FMNMX R0, R74, R3, !PT ;  /* 0x000000034a007209 */ /* 0x000fe40007800000 */
[----:B------:R-:W-:Y:S01]  /*2620*/  @!P1 FMUL R36, R36, 0.5 ;  /* 0x3f00000024249820 */ /* 0x000fe20000400000 */
[----:B------:R-:W1:Y:S01]  /*2630*/  MUFU.EX2 R21, R21 ;  /* 0x0000001500157308 */ /* 0x000e620000000800 */
[----:B--2---:R-:W-:Y:S01]  /*2640*/  @!P5 FMUL R28, R28, R28 ;  /* 0x0000001c1c1cd220 */ /* 0x004fe20000400000 */
[----:B------:R-:W-:-:S02]  /*2650*/  FSETP.GEU.AND P5, PT, R12, -126, PT ;  /* 0xc2fc00000c00780b */ /* 0x000fc40003fae000 */
[----:B------:R-:W-:-:S04]  /*2660*/  FMNMX R3, R75, R0, !PT ;  /* 0x000000004b037209 */ /* 0x000fc80007800000 */
[----:B------:R-:W2:Y:S01]  /*2670*/  MUFU.EX2 R36, R36 ;  /* 0x0000002400247308 */ /* 0x000ea20000000800 */
[----:B------:R-:W-:Y:S01]  /*2680*/  FMNMX R0, R78, R3, !PT ;  /* 0x000000034e007209 */ /* 0x000fe20007800000 */
[----:B---3--:R-:W-:Y:S01]  /*2690*/  @!P4 FMUL R15, R15, R15 ;  /* 0x0000000f0f0fc220 */ /* 0x008fe20000400000 */
[----:B------:R-:W-:Y:S01]  /*26a0*/  FSETP.GEU.AND P4, PT, R29, -126, PT ;  /* 0xc2fc00001d00780b */ /* 0x000fe20003f8e000 */
[----:B------:R-:W-:Y:S01]  /*26b0*/  @!P3 FMUL R14, R14, 0.5 ;  /* 0x3f0000000e0eb820 */ /* 0x000fe20000400000 */
[----:B------:R-:W-:Y:S02]  /*26c0*/  FMNMX R3, R79, R0, !PT ;  /* 0x000000004f037209 */ /* 0x000fe40007800000 */
[----:B------:R-:W-:Y:S01]  /*26d0*/  @!P5 FMUL R12, R12, 0.5 ;  /* 0x3f0000000c0cd820 */ /* 0x000fe20000400000 */
[----:B------:R-:W3:Y:S01]  /*26e0*/  MUFU.EX2 R13, R13 ;  /* 0x0000000d000d7308 */ /* 0x000ee20000000800 */
[----:B------:R-:W-:Y:S01]  /*26f0*/  FMNMX R0, R82, R3, !PT ;  /* 0x0000000352007209 */ /* 0x000fe20007800000 */
[----:B-1----:R-:W-:Y:S01]  /*2700*/  @!P6 FMUL R21, R21, R21 ;  /* 0x000000151515e220 */ /* 0x002fe20000400000 */
[----:B------:R-:W-:-:S02]  /*2710*/  FSETP.GEU.AND P6, PT, R40, -126, PT ;  /* 0xc2fc00002800780b */ /* 0x000fc40003fce000 */
[----:B------:R-:W-:-:S03]  /*2720*/  FMNMX R3, R83, R0, !PT ;  /* 0x0000000053037209 */ /* 0x000fc60007800000 */
[----:B------:R-:W1:Y:S01]  /*2730*/  MUFU.EX2 R14, R14 ;  /* 0x0000000e000e7308 */ /* 0x000e620000000800 */
[----:B--2---:R-:W-:Y:S01]  /*2740*/  @!P1 FMUL R36, R36, R36 ;  /* 0x0000002424249220 */ /* 0x004fe20000400000 */
[----:B------:R-:W-:Y:S01]  /*2750*/  FSETP.GEU.AND P1, PT, R37, -126, PT ;  /* 0xc2fc00002500780b */ /* 0x000fe20003f2e000 */
[----:B------:R-:W-:Y:S01]  /*2760*/  @!P4 FMUL R29, R29, 0.5 ;  /* 0x3f0000001d1dc820 */ /* 0x000fe20000400000 */
[----:B------:R-:W-:-:S04]  /*2770*/  FMNMX R0, R86, R3, !PT ;  /* 0x0000000356007209 */ /* 0x000fc80007800000 */
[----:B------:R-:W2:Y:S01]  /*2780*/  MUFU.EX2 R12, R12 ;  /* 0x0000000c000c7308 */ /* 0x000ea20000000800 */
[----:B---3--:R-:W-:Y:S01]  /*2790*/  @!P2 FMUL R13, R13, R13 ;  /* 0x0000000d0d0da220 */ /* 0x008fe20000400000 */
[----:B------:R-:W-:Y:S01]  /*27a0*/  FSETP.GEU.AND P2, PT, R25, -126, PT ;  /* 0xc2fc00001900780b */ /* 0x000fe20003f4e000 */
[----:B------:R-:W-:Y:S01]  /*27b0*/  @!P6 FMUL R40, R40, 0.5 ;  /* 0x3f0000002828e820 */ /* 0x000fe20000400000 */
[----:B------:R-:W-:-:S03]  /*27c0*/  FMNMX R0, R87, R0, !PT ;  /* 0x0000000057007209 */ /* 0x000fc60007800000 */
[----:B------:R-:W-:Y:S01]  /*27d0*/  @!P1 FMUL R37, R37, 0.5 ;  /* 0x3f00000025259820 */ /* 0x000fe20000400000 */
[----:B------:R-:W3:Y:S01]  /*27e0*/  MUFU.EX2 R29, R29 ;  /* 0x0000001d001d7308 */ /* 0x000ee20000000800 */
[----:B------:R-:W4:Y:S01]  /*27f0*/  SHFL.BFLY PT, R3, R0, 0x1, 0x1f ;  /* 0x0c201f0000037f89 */ /* 0x000f2200000e0000 */
[----:B-1----:R-:W-:Y:S01]  /*2800*/  @!P3 FMUL R14, R14, R14 ;  /* 0x0000000e0e0eb220 */ /* 0x002fe20000400000 */
[----:B------:R-:W-:-:S04]  /*2810*/  FSETP.GEU.AND P3, PT, R41, -126, PT ;  /* 0xc2fc00002900780b */ /* 0x000fc80003f6e000 */
[----:B------:R-:W-:Y:S01]  /*2820*/  @!P2 FMUL R25, R25, 0.5 ;  /* 0x3f0000001919a820 */ /* 0x000fe20000400000 */
[----:B------:R-:W1:Y:S01]  /*2830*/  MUFU.EX2 R37, R37 ;  /* 0x0000002500257308 */ /* 0x000e620000000800 */
[----:B--2---:R-:W-:Y:S01]  /*2840*/  @!P5 FMUL R12, R12, R12 ;  /* 0x0000000c0c0cd220 */ /* 0x004fe20000400000 */
[----:B------:R-:W-:-:S06]  /*2850*/  FSETP.GEU.AND P5, PT, R33, -126, PT ;  /* 0xc2fc00002100780b */ /* 0x000fcc0003fae000 */
[----:B------:R-:W2:Y:S01]  /*2860*/  MUFU.EX2 R40, R40 ;  /* 0x0000002800287308 */ /* 0x000ea20000000800 */
[----:B---3--:R-:W-:Y:S01]  /*2870*/  @!P4 FMUL R29, R29, R29 ;  /* 0x0000001d1d1dc220 */ /* 0x008fe20000400000 */
[----:B------:R-:W-:Y:S01]  /*2880*/  FSETP.GEU.AND P4, PT, R44, -126, PT ;  /* 0xc2fc00002c00780b */ /* 0x000fe20003f8e000 */
[----:B------:R-:W-:-:S04]  /*2890*/  @!P3 FMUL R41, R41, 0.5 ;  /* 0x3f0000002929b820 */ /* 0x000fc80000400000 */
[----:B------:R-:W-:Y:S01]  /*28a0*/  @!P5 FMUL R33, R33, 0.5 ;  /* 0x3f0000002121d820 */ /* 0x000fe20000400000 */
[----:B------:R-:W3:Y:S01]  /*28b0*/  MUFU.EX2 R25, R25 ;  /* 0x0000001900197308 */ /* 0x000ee20000000800 */
[----:B-1----:R-:W-:Y:S01]  /*28c0*/  @!P1 FMUL R37, R37, R37 ;  /* 0x0000002525259220 */ /* 0x002fe20000400000 */
[----:B------:R-:W-:Y:S02]  /*28d0*/  FSETP.GEU.AND P1, PT, R72, -126, PT ;  /* 0xc2fc00004800780b */ /* 0x000fe40003f2e000 */
[----:B----4-:R-:W-:-:S03]  /*28e0*/  FMNMX R3, R0, R3, !PT ;  /* 0x0000000300037209 */ /* 0x010fc60007800000 */
[----:B------:R-:W-:Y:S01]  /*28f0*/  @!P4 FMUL R44, R44, 0.5 ;  /* 0x3f0000002c2cc820 */ /* 0x000fe20000400000 */
[----:B------:R-:W1:Y:S01]  /*2900*/  MUFU.EX2 R41, R41 ;  /* 0x0000002900297308 */ /* 0x000e620000000800 */
[----:B--2---:R-:W-:Y:S01]  /*2910*/  @!P6 FMUL R40, R40, R40 ;  /* 0x000000282828e220 */ /* 0x004fe20000400000 */
[----:B------:R-:W-:Y:S01]  /*2920*/  FSETP.GEU.AND P6, PT, R69, -126, PT ;  /* 0xc2fc00004500780b */ /* 0x000fe20003fce000 */
[----:B------:R-:W2:Y:S04]  /*2930*/  SHFL.BFLY PT, R6, R3, 0x2, 0x1f ;  /* 0x0c401f0003067f89 */ /* 0x000ea800000e0000 */
[----:B------:R-:W-:Y:S01]  /*2940*/  @!P1 FMUL R72, R72, 0.5 ;  /* 0x3f00000048489820 */ /* 0x000fe20000400000 */
[----:B------:R-:W4:Y:S01]  /*2950*/  MUFU.EX2 R33, R33 ;  /* 0x0000002100217308 */ /* 0x000f220000000800 */
[----:B---3--:R-:W-:Y:S01]  /*2960*/  @!P2 FMUL R25, R25, R25 ;  /* 0x000000191919a220 */ /* 0x008fe20000400000 */
[----:B------:R-:W-:-:S05]  /*2970*/  FSETP.GEU.AND P2, PT, R20, -126, PT ;  /* 0xc2fc00001400780b */ /* 0x000fca0003f4e000 */
[----:B------:R-:W-:Y:S01]  /*2980*/  @!P6 FMUL R69, R69, 0.5 ;  /* 0x3f0000004545e820 */ /* 0x000fe20000400000 */
[----:B------:R-:W3:Y:S01]  /*2990*/  MUFU.EX2 R49, R72 ;  /* 0x0000004800317308 */ /* 0x000ee20000000800 */
[----:B-1----:R-:W-:Y:S01]  /*29a0*/  @!P3 FMUL R41, R41, R41 ;  /* 0x000000292929b220 */ /* 0x002fe20000400000 */
[----:B------:R-:W-:-:S05]  /*29b0*/  FSETP.GEU.AND P3, PT, R76, -126, PT ;  /* 0xc2fc00004c00780b */ /* 0x000fca0003f6e000 */
[----:B------:R-:W-:Y:S01]  /*29c0*/  @!P2 FMUL R20, R20, 0.5 ;  /* 0x3f0000001414a820 */ /* 0x000fe20000400000 */
[----:B------:R-:W1:Y:S01]  /*29d0*/  MUFU.EX2 R44, R44 ;  /* 0x0000002c002c7308 */ /* 0x000e620000000800 */
[----:B----4-:R-:W-:Y:S01]  /*29e0*/  @!P5 FMUL R33, R33, R33 ;  /* 0x000000212121d220 */ /* 0x010fe20000400000 */
[----:B------:R-:W-:Y:S02]  /*29f0*/  FSETP.GEU.AND P5, PT, R68, -126, PT ;  /* 0xc2fc00004400780b */ /* 0x000fe40003fae000 */
[----:B--2---:R-:W-:-:S03]  /*2a00*/  FMNMX R6, R3, R6, !PT ;  /* 0x0000000603067209 */ /* 0x004fc60007800000 */
[----:B------:R-:W-:Y:S01]  /*2a10*/  @!P3 FMUL R76, R76, 0.5 ;  /* 0x3f0000004c4cb820 */ /* 0x000fe20000400000 */
[----:B------:R-:W2:Y:S01]  /*2a20*/  MUFU.EX2 R48, R69 ;  /* 0x0000004500307308 */ /* 0x000ea20000000800 */
        /* <DEDUP_REMOVED lines=8> */
[----:B--2---:R-:W-:Y:S01]  /*2ab0*/  @!P6 FMUL R48, R48, R48 ;  /* 0x000000303030e220 */ /* 0x004fe20000400000 */
[----:B------:R-:W-:-:S04]  /*2ac0*/  FSETP.NEU.AND P6, PT, R6, -INF , PT ;  /* 0xff8000000600780b */ /* 0x000fc80003fcd000 */
[----:B------:R-:W-:Y:S01]  /*2ad0*/  FSEL R0, R6, RZ, P6 ;  /* 0x000000ff06007208 */ /* 0x000fe20003000000 */
[----:B------:R-:W-:Y:S01]  /*2ae0*/  @!P4 FMUL R77, R77, 0.5 ;  /* 0x3f0000004d4dc820 */ /* 0x000fe20000400000 */
[----:B------:R-:W2:Y:S01]  /*2af0*/  MUFU.EX2 R60, R81 ;  /* 0x00000051003c7308 */ /* 0x000ea20000000800 */
[----:B---3--:R-:W-:Y:S01]  /*2b00*/  @!P2 FMUL R20, R20, R20 ;  /* 0x000000141414a220 */ /* 0x008fe20000400000 */
[----:B------:R-:W-:Y:S01]  /*2b10*/  FSETP.GEU.AND P2, PT, R73, -126, PT ;  /* 0xc2fc00004900780b */ /* 0x000fe20003f4e000 */
[----:B------:R-:W-:Y:S01]  /*2b20*/  FMUL R0, R0, UR6 ;  /* 0x0000000600007c20 */ /* 0x000fe20008400000 */
[----:B------:R-:W-:-:S03]  /*2b30*/  FSETP.GEU.AND P6, PT, R84, -126, PT ;  /* 0xc2fc00005400780b */ /* 0x000fc60003fce000 */
[--C-:B------:R-:W-:Y:S01]  /*2b40*/  FFMA R26, R26, UR6, -R0.reuse ;  /* 0x000000061a1a7c23 */ /* 0x100fe20008000800 */
[----:B------:R-:W3:Y:S01]  /*2b50*/  MUFU.EX2 R45, R68 ;  /* 0x00000044002d7308 */ /* 0x000ee20000000800 */
[--C-:B------:R-:W-:Y:S01]  /*2b60*/  FFMA R61, R31, UR6, -R0.reuse ;  /* 0x000000061f3d7c23 */ /* 0x100fe20008000800 */
[----:B-1----:R-:W-:Y:S01]  /*2b70*/  @!P3 FMUL R53, R53, R53 ;  /* 0x000000353535b220 */ /* 0x002fe20000400000 */
[--C-:B------:R-:W-:Y:S01]  /*2b80*/  FFMA R3, R27, UR6, -R0.reuse ;  /* 0x000000061b037c23 */ /* 0x100fe20008000800 */
[----:B------:R-:W-:Y:S01]  /*2b90*/  FSETP.GEU.AND P3, PT, R26, -126, PT ;  /* 0xc2fc00001a00780b */ /* 0x000fe20003f6e000 */
[--C-:B------:R-:W-:Y:S01]  /*2ba0*/  FFMA R38, R38, UR6, -R0.reuse ;  /* 0x0000000626267c23 */ /* 0x100fe20008000800 */
[--C-:B------:R-:W-:Y:S01]  /*2bb0*/  FFMA R30, R30, UR6, -R0.reuse ;  /* 0x000000061e1e7c23 */ /* 0x100fe20008000800 */
[----:B------:R-:W-:Y:S01]  /*2bc0*/  @!P2 FMUL R73, R73, 0.5 ;  /* 0x3f0000004949a820 */ /* 0x000fe20000400000 */
[----:B------:R-:W1:Y:S01]  /*2bd0*/  MUFU.EX2 R56, R77 ;  /* 0x0000004d00387308 */ /* 0x000e620000000800 */
[----:B--2---:R-:W-:Y:S01]  /*2be0*/  @!P1 FMUL R60, R60, R60 ;  /* 0x0000003c3c3c9220 */ /* 0x004fe20000400000 */
[----:B------:R-:W-:Y:S01]  /*2bf0*/  FSETP.GEU.AND P1, PT, R61, -126, PT ;  /* 0xc2fc00003d00780b */ /* 0x000fe20003f2e000 */
[----:B------:R-:W-:Y:S01]  /*2c00*/  @!P6 FMUL R84, R84, 0.5 ;  /* 0x3f0000005454e820 */ /* 0x000fe20000400000 */
[--C-:B------:R-:W-:Y:S01]  /*2c10*/  FFMA R34, R34, UR6, -R0.reuse ;  /* 0x0000000622227c23 */ /* 0x100fe20008000800 */
[--C-:B------:R-:W-:Y:S01]  /*2c20*/  FFMA R65, R35, UR6, -R0.reuse ;  /* 0x0000000623417c23 */ /* 0x100fe20008000800 */
[--C-:B------:R-:W-:Y:S01]  /*2c30*/  FFMA R50, R50, UR6, -R0.reuse ;  /* 0x0000000632327c23 */ /* 0x100fe20008000800 */
[--C-:B------:R-:W-:Y:S01]  /*2c40*/  FFMA R42, R42, UR6, -R0.reuse ;  /* 0x000000062a2a7c23 */ /* 0x100fe20008000800 */
[----:B------:R-:W2:Y:S01]  /*2c50*/  MUFU.EX2 R52, R73 ;  /* 0x0000004900347308 */ /* 0x000ea20000000800 */
[----:B---3--:R-:W-:Y:S01]  /*2c60*/  @!P5 FMUL R45, R45, R45 ;  /* 0x0000002d2d2dd220 */ /* 0x008fe20000400000 */
[----:B------:R-:W-:Y:S01]  /*2c70*/  FSETP.GEU.AND P5, PT, R80, -126, PT ;  /* 0xc2fc00005000780b */ /* 0x000fe20003fae000 */
[----:B------:R-:W-:Y:S01]  /*2c80*/  @!P3 FMUL R26, R26, 0.5 ;  /* 0x3f0000001a1ab820 */ /* 0x000fe20000400000 */
[--C-:B------:R-:W-:Y:S01]  /*2c90*/  FFMA R46, R46, UR6, -R0.reuse ;  /* 0x000000062e2e7c23 */ /* 0x100fe20008000800 */
[--C-:B------:R-:W-:Y:S01]  /*2ca0*/  FFMA R67, R67, UR6, -R0.reuse ;  /* 0x0000000643437c23 */ /* 0x100fe20008000800 */
[--C-:B------:R-:W-:Y:S01]  /*2cb0*/  FFMA R54, R54, UR6, -R0.reuse ;  /* 0x0000000636367c23 */ /* 0x100fe20008000800 */
[----:B------:R-:W-:Y:S01]  /*2cc0*/  @!P1 FMUL R61, R61, 0.5 ;  /* 0x3f0000003d3d9820 */ /* 0x000fe20000400000 */
[----:B------:R3:W4:Y:S01]  /*2cd0*/  MUFU.EX2 R31, R26 ;  /* 0x0000001a001f7308 */ /* 0x0007220000000800 */
[----:B-1----:R-:W-:Y:S01]  /*2ce0*/  @!P4 FMUL R56, R56, R56 ;  /* 0x000000383838c220 */ /* 0x002fe20000400000 */
[----:B------:R-:W-:Y:S01]  /*2cf0*/  FSETP.GEU.AND P4, PT, R3, -126, PT ;  /* 0xc2fc00000300780b */ /* 0x000fe20003f8e000 */
[--C-:B------:R-:W-:Y:S01]  /*2d00*/  FFMA R63, R63, UR6, -R0.reuse ;  /* 0x000000063f3f7c23 */ /* 0x100fe20008000800 */
[--C-:B------:R-:W-:Y:S01]  /*2d10*/  FFMA R75, R75, UR6, -R0.reuse ;  /* 0x000000064b4b7c23 */ /* 0x100fe20008000800 */
[--C-:B------:R-:W-:Y:S01]  /*2d20*/  FFMA R83, R83, UR6, -R0.reuse ;  /* 0x0000000653537c23 */ /* 0x100fe20008000800 */
[--C-:B------:R-:W-:Y:S01]  /*2d30*/  FFMA R71, R71, UR6, -R0.reuse ;  /* 0x0000000647477c23 */ /* 0x100fe20008000800 */
[----:B------:R-:W-:Y:S01]  /*2d40*/  @!P5 FMUL R80, R80, 0.5 ;  /* 0x3f0000005050d820 */ /* 0x000fe20000400000 */
[----:B------:R-:W1:Y:S01]  /*2d50*/  MUFU.EX2 R72, R61 ;  /* 0x0000003d00487308 */ /* 0x000e620000000800 */
[----:B--2---:R-:W-:Y:S01]  /*2d60*/  @!P2 FMUL R52, R52, R52 ;  /* 0x000000343434a220 */ /* 0x004fe20000400000 */
[----:B------:R-:W-:Y:S01]  /*2d70*/  FSETP.GEU.AND P2, PT, R85, -126, PT ;  /* 0xc2fc00005500780b */ /* 0x000fe20003f4e000 */
[--C-:B---3--:R-:W-:Y:S01]  /*2d80*/  FFMA R26, R43, UR6, -R0.reuse ;  /* 0x000000062b1a7c23 */ /* 0x108fe20008000800 */
[--C-:B------:R-:W-:Y:S01]  /*2d90*/  FFMA R79, R79, UR6, -R0.reuse ;  /* 0x000000064f4f7c23 */ /* 0x100fe20008000800 */
[--C-:B------:R-:W-:Y:S01]  /*2da0*/  FFMA R78, R78, UR6, -R0.reuse ;  /* 0x000000064e4e7c23 */ /* 0x100fe20008000800 */
[----:B------:R-:W-:Y:S01]  /*2db0*/  FFMA R86, R86, UR6, -R0 ;  /* 0x0000000656567c23 */ /* 0x000fe20008000800 */
[----:B------:R-:W-:Y:S01]  /*2dc0*/  @!P4 FMUL R3, R3, 0.5 ;  /* 0x3f0000000303c820 */ /* 0x000fe20000400000 */
[----:B------:R-:W2:Y:S01]  /*2dd0*/  MUFU.EX2 R57, R80 ;  /* 0x0000005000397308 */ /* 0x000ea20000000800 */
[----:B----4-:R-:W-:Y:S01]  /*2de0*/  @!P3 FMUL R31, R31, R31 ;  /* 0x0000001f1f1fb220 */ /* 0x010fe20000400000 */
[----:B------:R-:W-:Y:S01]  /*2df0*/  FSETP.GEU.AND P3, PT, R38, -126, PT ;  /* 0xc2fc00002600780b */ /* 0x000fe20003f6e000 */
[----:B------:R-:W-:-:S04]  /*2e00*/  FADD R69, R25, R60 ;  /* 0x0000003c19457221 */ /* 0x000fc80000000000 */
[----:B------:R-:W-:Y:S01]  /*2e10*/  @!P2 FMUL R85, R85, 0.5 ;  /* 0x3f0000005555a820 */ /* 0x000fe20000400000 */
[----:B------:R3:W4:Y:S01]  /*2e20*/  MUFU.EX2 R68, R3 ;  /* 0x0000000300447308 */ /* 0x0007220000000800 */
[----:B-1----:R-:W-:Y:S01]  /*2e30*/  @!P1 FMUL R72, R72, R72 ;  /* 0x0000004848489220 */ /* 0x002fe20000400000 */
[----:B------:R-:W-:-:S05]  /*2e40*/  FSETP.GEU.AND P1, PT, R26, -126, PT ;  /* 0xc2fc00001a00780b */ /* 0x000fca0003f2e000 */
[----:B------:R-:W-:Y:S01]  /*2e50*/  @!P3 FMUL R38, R38, 0.5 ;  /* 0x3f0000002626b820 */ /* 0x000fe20000400000 */
[----:B------:R-:W1:Y:S01]  /*2e60*/  MUFU.EX2 R27, R84 ;  /* 0x00000054001b7308 */ /* 0x000e620000000800 */
[----:B--2---:R-:W-:Y:S01]  /*2e70*/  @!P5 FMUL R57, R57, R57 ;  /* 0x000000393939d220 */ /* 0x004fe20000400000 */
[----:B------:R-:W-:Y:S01]  /*2e80*/  FSETP.GEU.AND P5, PT, R30, -126, PT ;  /* 0xc2fc00001e00780b */ /* 0x000fe20003fae000 */
[----:B---3--:R-:W-:-:S04]  /*2e90*/  FFMA R3, R39, UR6, -R0 ;  /* 0x0000000627037c23 */ /* 0x008fc80008000800 */
[----:B------:R-:W-:Y:S01]  /*2ea0*/  @!P1 FMUL R26, R26, 0.5 ;  /* 0x3f0000001a1a9820 */ /* 0x000fe20000400000 */
[----:B------:R-:W2:Y:S01]  /*2eb0*/  MUFU.EX2 R64, R85 ;  /* 0x0000005500407308 */ /* 0x000ea20000000800 */
[----:B----4-:R-:W-:Y:S01]  /*2ec0*/  @!P4 FMUL R68, R68, R68 ;  /* 0x000000444444c220 */ /* 0x010fe20000400000 */
[----:B------:R-:W-:-:S05]  /*2ed0*/  FSETP.GEU.AND P4, PT, R3, -126, PT ;  /* 0xc2fc00000300780b */ /* 0x000fca0003f8e000 */
[----:B------:R-:W-:Y:S01]  /*2ee0*/  @!P5 FMUL R30, R30, 0.5 ;  /* 0x3f0000001e1ed820 */ /* 0x000fe20000400000 */
[----:B------:R3:W4:Y:S01]  /*2ef0*/  MUFU.EX2 R43, R38 ;  /* 0x00000026002b7308 */ /* 0x0007220000000800 */
[----:B-1----:R-:W-:Y:S01]  /*2f00*/  @!P6 FMUL R27, R27, R27 ;  /* 0x0000001b1b1be220 */ /* 0x002fe20000400000 */
[----:B------:R-:W-:-:S05]  /*2f10*/  FSETP.GEU.AND P6, PT, R34, -126, PT ;  /* 0xc2fc00002200780b */ /* 0x000fca0003fce000 */
[----:B------:R-:W-:Y:S01]  /*2f20*/  @!P4 FMUL R3, R3, 0.5 ;  /* 0x3f0000000303c820 */ /* 0x000fe20000400000 */
[----:B------:R1:W5:Y:S01]  /*2f30*/  MUFU.EX2 R84, R26 ;  /* 0x0000001a00547308 */ /* 0x0003620000000800 */
[----:B--2---:R-:W-:Y:S01]  /*2f40*/  @!P2 FMUL R64, R64, R64 ;  /* 0x000000404040a220 */ /* 0x004fe20000400000 */
[----:B------:R-:W-:Y:S01]  /*2f50*/  FSETP.GEU.AND P2, PT, R65, -126, PT ;  /* 0xc2fc00004100780b */ /* 0x000fe20003f4e000 */
[----:B---3--:R-:W-:-:S04]  /*2f60*/  FFMA R38, R62, UR6, -R0 ;  /* 0x000000063e267c23 */ /* 0x008fc80008000800 */
[----:B------:R-:W-:Y:S01]  /*2f70*/  @!P6 FMUL R34, R34, 0.5 ;  /* 0x3f0000002222e820 */ /* 0x000fe20000400000 */
[----:B------:R2:W3:Y:S01]  /*2f80*/  MUFU.EX2 R35, R30 ;  /* 0x0000001e00237308 */ /* 0x0004e20000000800 */
[----:B-1----:R-:W-:Y:S01]  /*2f90*/  FFMA R26, R55, UR6, -R0 ;  /* 0x00000006371a7c23 */ /* 0x002fe20008000800 */
[----:B----4-:R-:W-:Y:S01]  /*2fa0*/  @!P3 FMUL R43, R43, R43 ;  /* 0x0000002b2b2bb220 */ /* 0x010fe20000400000 */
[----:B------:R-:W-:-:S04]  /*2fb0*/  FSETP.GEU.AND P3, PT, R50, -126, PT ;  /* 0xc2fc00003200780b */ /* 0x000fc80003f6e000 */
[----:B------:R-:W-:Y:S01]  /*2fc0*/  @!P2 FMUL R65, R65, 0.5 ;  /* 0x3f0000004141a820 */ /* 0x000fe20000400000 */
[----:B------:R1:W4:Y:S01]  /*2fd0*/  MUFU.EX2 R80, R3 ;  /* 0x0000000300507308 */ /* 0x0003220000000800 */
[----:B-----5:R-:W-:Y:S01]  /*2fe0*/  @!P1 FMUL R84, R84, R84 ;  /* 0x0000005454549220 */ /* 0x020fe20000400000 */
[----:B------:R-:W-:Y:S01]  /*2ff0*/  FSETP.GEU.AND P1, PT, R26, -126, PT ;  /* 0xc2fc00001a00780b */ /* 0x000fe20003f2e000 */
[----:B--2---:R-:W-:-:S05]  /*3000*/  FFMA R30, R47, UR6, -R0 ;  /* 0x000000062f1e7c23 */ /* 0x004fca0008000800 */
[----:B------:R2:W5:Y:S01]  /*3010*/  MUFU.EX2 R39, R34 ;  /* 0x0000002200277308 */ /* 0x0005620000000800 */
[----:B---3--:R-:W-:Y:S01]  /*3020*/  @!P5 FMUL R35, R35, R35 ;  /* 0x000000232323d220 */ /* 0x008fe20000400000 */
[----:B------:R-:W-:Y:S01]  /*3030*/  FSETP.GEU.AND P5, PT, R42, -126, PT ;  /* 0xc2fc00002a00780b */ /* 0x000fe20003fae000 */
[----:B-1----:R-:W-:Y:S01]  /*3040*/  FFMA R3, R51, UR6, -R0 ;  /* 0x0000000633037c23 */ /* 0x002fe20008000800 */
[----:B------:R-:W-:-:S03]  /*3050*/  @!P3 FMUL R50, R50, 0.5 ;  /* 0x3f0000003232b820 */ /* 0x000fc60000400000 */
[----:B------:R-:W-:Y:S01]  /*3060*/  @!P1 FMUL R26, R26, 0.5 ;  /* 0x3f0000001a1a9820 */ /* 0x000fe20000400000 */
[----:B------:R1:W3:Y:S01]  /*3070*/  MUFU.EX2 R76, R65 ;  /* 0x00000041004c7308 */ /* 0x0002e20000000800 */
[----:B----4-:R-:W-:Y:S01]  /*3080*/  @!P4 FMUL R80, R80, R80 ;  /* 0x000000505050c220 */ /* 0x010fe20000400000 */
[----:B------:R-:W-:Y:S01]  /*3090*/  FSETP.GEU.AND P4, PT, R3, -126, PT ;  /* 0xc2fc00000300780b */ /* 0x000fe20003f8e000 */
[----:B--2---:R-:W-:-:S04]  /*30a0*/  FFMA R34, R58, UR6, -R0 ;  /* 0x000000063a227c23 */ /* 0x004fc80008000800 */
[----:B------:R-:W-:Y:S01]  /*30b0*/  @!P5 FMUL R42, R42, 0.5 ;  /* 0x3f0000002a2ad820 */ /* 0x000fe20000400000 */
[----:B------:R-:W2:Y:S01]  /*30c0*/  MUFU.EX2 R55, R50 ;  /* 0x0000003200377308 */ /* 0x000ea20000000800 */
[----:B-----5:R-:W-:Y:S01]  /*30d0*/  @!P6 FMUL R39, R39, R39 ;  /* 0x000000272727e220 */ /* 0x020fe20000400000 */
[----:B------:R-:W-:Y:S01]  /*30e0*/  FSETP.GEU.AND P6, PT, R46, -126, PT ;  /* 0xc2fc00002e00780b */ /* 0x000fe20003fce000 */
[----:B-1----:R-:W-:Y:S01]  /*30f0*/  FADD R65, R36, R57 ;  /* 0x0000003924417221 */ /* 0x002fe20000000000 */
[----:B------:R-:W-:Y:S02]  /*3100*/  F2FP.BF16.F32.PACK_AB R36, R25, R36 ;  /* 0x000000241924723e */ /* 0x000fe400000010ff */
[----:B------:R-:W-:Y:S01]  /*3110*/  F2FP.BF16.F32.PACK_AB R25, R68, R31 ;  /* 0x0000001f4419723e */ /* 0x000fe200000010ff */
[----:B------:R-:W-:Y:S01]  /*3120*/  @!P4 FMUL R3, R3, 0.5 ;  /* 0x3f0000000303c820 */ /* 0x000fe20000400000 */
[----:B------:R1:W4:Y:S01]  /*3130*/  MUFU.EX2 R62, R26 ;  /* 0x0000001a003e7308 */ /* 0x0003220000000800 */
[----:B---3--:R-:W-:Y:S01]  /*3140*/  @!P2 FMUL R76, R76, R76 ;  /* 0x0000004c4c4ca220 */ /* 0x008fe20000400000 */
[----:B------:R-:W-:-:S05]  /*3150*/  FSETP.GEU.AND P2, PT, R30, -126, PT ;  /* 0xc2fc00001e00780b */ /* 0x000fca0003f4e000 */
[----:B------:R-:W-:Y:S01]  /*3160*/  @!P6 FMUL R46, R46, 0.5 ;  /* 0x3f0000002e2ee820 */ /* 0x000fe20000400000 */
[----:B------:R-:W3:Y:S01]  /*3170*/  MUFU.EX2 R47, R42 ;  /* 0x0000002a002f7308 */ /* 0x000ee20000000800 */
[----:B--2---:R-:W-:Y:S01]  /*3180*/  @!P3 FMUL R55, R55, R55 ;  /* 0x000000373737b220 */ /* 0x004fe20000400000 */
[----:B------:R-:W-:Y:S01]  /*3190*/  FSETP.GEU.AND P3, PT, R38, -126, PT ;  /* 0xc2fc00002600780b */ /* 0x000fe20003f6e000 */
[----:B-1----:R-:W-:-:S04]  /*31a0*/  FFMA R26, R70, UR6, -R0 ;  /* 0x00000006461a7c23 */ /* 0x002fc80008000800 */
[----:B------:R-:W-:Y:S01]  /*31b0*/  @!P2 FMUL R30, R30, 0.5 ;  /* 0x3f0000001e1ea820 */ /* 0x000fe20000400000 */
[----:B------:R1:W2:Y:S01]  /*31c0*/  MUFU.EX2 R58, R3 ;  /* 0x00000003003a7308 */ /* 0x0002a20000000800 */
[----:B----4-:R-:W-:Y:S01]  /*31d0*/  @!P1 FMUL R62, R62, R62 ;  /* 0x0000003e3e3e9220 */ /* 0x010fe20000400000 */
[----:B------:R-:W-:-:S05]  /*31e0*/  FSETP.GEU.AND P1, PT, R67, -126, PT ;  /* 0xc2fc00004300780b */ /* 0x000fca0003f2e000 */
[----:B------:R-:W-:Y:S01]  /*31f0*/  @!P3 FMUL R38, R38, 0.5 ;  /* 0x3f0000002626b820 */ /* 0x000fe20000400000 */
[----:B------:R-:W4:Y:S01]  /*3200*/  MUFU.EX2 R51, R46 ;  /* 0x0000002e00337308 */ /* 0x000f220000000800 */
[----:B---3--:R-:W-:Y:S01]  /*3210*/  @!P5 FMUL R47, R47, R47 ;  /* 0x0000002f2f2fd220 */ /* 0x008fe20000400000 */
[----:B------:R-:W-:Y:S01]  /*3220*/  FSETP.GEU.AND P5, PT, R54, -126, PT ;  /* 0xc2fc00003600780b */ /* 0x000fe20003fae000 */
[----:B-1----:R-:W-:-:S04]  /*3230*/  FFMA R3, R66, UR6, -R0 ;  /* 0x0000000642037c23 */ /* 0x002fc80008000800 */
[----:B------:R-:W-:Y:S01]  /*3240*/  @!P1 FMUL R67, R67, 0.5 ;  /* 0x3f00000043439820 */ /* 0x000fe20000400000 */
[----:B------:R1:W3:Y:S01]  /*3250*/  MUFU.EX2 R88, R30 ;  /* 0x0000001e00587308 */ /* 0x0002e20000000800 */
[----:B--2---:R-:W-:Y:S01]  /*3260*/  @!P4 FMUL R58, R58, R58 ;  /* 0x0000003a3a3ac220 */ /* 0x004fe20000400000 */
[----:B------:R-:W-:-:S05]  /*3270*/  FSETP.GEU.AND P4, PT, R63, -126, PT ;  /* 0xc2fc00003f00780b */ /* 0x000fca0003f8e000 */
[----:B------:R-:W-:Y:S01]  /*3280*/  @!P5 FMUL R54, R54, 0.5 ;  /* 0x3f0000003636d820 */ /* 0x000fe20000400000 */
[----:B------:R-:W2:Y:S01]  /*3290*/  MUFU.EX2 R66, R38 ;  /* 0x0000002600427308 */ /* 0x000ea20000000800 */
[----:B----4-:R-:W-:Y:S01]  /*32a0*/  @!P6 FMUL R51, R51, R51 ;  /* 0x000000333333e220 */ /* 0x010fe20000400000 */
[----:B------:R-:W-:Y:S01]  /*32b0*/  FSETP.GEU.AND P6, PT, R34, -126, PT ;  /* 0xc2fc00002200780b */ /* 0x000fe20003fce000 */
[----:B-1----:R-:W-:-:S04]  /*32c0*/  FFMA R30, R59, UR6, -R0 ;  /* 0x000000063b1e7c23 */ /* 0x002fc80008000800 */
[----:B------:R-:W-:Y:S01]  /*32d0*/  @!P4 FMUL R63, R63, 0.5 ;  /* 0x3f0000003f3fc820 */ /* 0x000fe20000400000 */
[----:B------:R-:W1:Y:S01]  /*32e0*/  MUFU.EX2 R59, R54 ;  /* 0x00000036003b7308 */ /* 0x000e620000000800 */
[----:B---3--:R-:W-:Y:S01]  /*32f0*/  @!P2 FMUL R88, R88, R88 ;  /* 0x000000585858a220 */ /* 0x008fe20000400000 */
[----:B------:R-:W-:-:S05]  /*3300*/  FSETP.GEU.AND P2, PT, R30, -126, PT ;  /* 0xc2fc00001e00780b */ /* 0x000fca0003f4e000 */
[----:B------:R-:W-:Y:S01]  /*3310*/  @!P6 FMUL R34, R34, 0.5 ;  /* 0x3f0000002222e820 */ /* 0x000fe20000400000 */
[----:B------:R-:W3:Y:S01]  /*3320*/  MUFU.EX2 R67, R67 ;  /* 0x0000004300437308 */ /* 0x000ee20000000800 */
[----:B--2---:R-:W-:Y:S01]  /*3330*/  @!P3 FMUL R66, R66, R66 ;  /* 0x000000424242b220 */ /* 0x004fe20000400000 */
[----:B------:R-:W-:-:S05]  /*3340*/  FSETP.GEU.AND P3, PT, R75, -126, PT ;  /* 0xc2fc00004b00780b */ /* 0x000fca0003f6e000 */
[----:B------:R-:W-:Y:S01]  /*3350*/  @!P2 FMUL R30, R30, 0.5 ;  /* 0x3f0000001e1ea820 */ /* 0x000fe20000400000 */
[----:B------:R2:W4:Y:S01]  /*3360*/  MUFU.EX2 R90, R34 ;  /* 0x00000022005a7308 */ /* 0x0005220000000800 */
[----:B-1----:R-:W-:Y:S01]  /*3370*/  @!P5 FMUL R59, R59, R59 ;  /* 0x0000003b3b3bd220 */ /* 0x002fe20000400000 */
[----:B------:R-:W-:-:S05]  /*3380*/  FSETP.GEU.AND P5, PT, R3, -126, PT ;  /* 0xc2fc00000300780b */ /* 0x000fca0003fae000 */
[----:B------:R-:W-:Y:S01]  /*3390*/  @!P3 FMUL R75, R75, 0.5 ;  /* 0x3f0000004b4bb820 */ /* 0x000fe20000400000 */
[----:B------:R-:W1:Y:S01]  /*33a0*/  MUFU.EX2 R63, R63 ;  /* 0x0000003f003f7308 */ /* 0x000e620000000800 */
[----:B---3--:R-:W-:Y:S01]  /*33b0*/  @!P1 FMUL R67, R67, R67 ;  /* 0x0000004343439220 */ /* 0x008fe20000400000 */
[----:B------:R-:W-:Y:S01]  /*33c0*/  FSETP.GEU.AND P1, PT, R83, -126, PT ;  /* 0xc2fc00005300780b */ /* 0x000fe20003f2e000 */
[----:B--2---:R-:W-:Y:S02]  /*33d0*/  FFMA R34, R74, UR6, -R0 ;  /* 0x000000064a227c23 */ /* 0x004fe40008000800 */
[----:B------:R-:W-:Y:S02]  /*33e0*/  FADD R54, R76, R67 ;  /* 0x000000434c367221 */ /* 0x000fe40000000000 */
[----:B------:R-:W-:Y:S01]  /*33f0*/  @!P5 FMUL R3, R3, 0.5 ;  /* 0x3f0000000303d820 */ /* 0x000fe20000400000 */
[----:B------:R2:W3:Y:S01]  /*3400*/  MUFU.EX2 R61, R30 ;  /* 0x0000001e003d7308 */ /* 0x0004e20000000800 */
[----:B----4-:R-:W-:Y:S01]  /*3410*/  @!P6 FMUL R90, R90, R90 ;  /* 0x0000005a5a5ae220 */ /* 0x010fe20000400000 */
[----:B------:R-:W-:-:S05]  /*3420*/  FSETP.GEU.AND P6, PT, R34, -126, PT ;  /* 0xc2fc00002200780b */ /* 0x000fca0003fce000 */
[----:B------:R-:W-:Y:S01]  /*3430*/  @!P1 FMUL R83, R83, 0.5 ;  /* 0x3f00000053539820 */ /* 0x000fe20000400000 */
[----:B------:R4:W5:Y:S01]  /*3440*/  MUFU.EX2 R70, R3 ;  /* 0x0000000300467308 */ /* 0x0009620000000800 */
[--C-:B--2---:R-:W-:Y:S01]  /*3450*/  FFMA R30, R82, UR6, -R0.reuse ;  /* 0x00000006521e7c23 */ /* 0x104fe20008000800 */
[----:B-1----:R-:W-:Y:S01]  /*3460*/  @!P4 FMUL R63, R63, R63 ;  /* 0x0000003f3f3fc220 */ /* 0x002fe20000400000 */
[----:B------:R-:W-:-:S03]  /*3470*/  FFMA R0, R87, UR6, -R0 ;  /* 0x0000000657007c23 */ /* 0x000fc60008000800 */
[----:B------:R-:W-:Y:S01]  /*3480*/  FSETP.GEU.AND P4, PT, R30, -126, PT ;  /* 0xc2fc00001e00780b */ /* 0x000fe20003f8e000 */
[----:B------:R-:W-:Y:S01]  /*3490*/  @!P6 FMUL R34, R34, 0.5 ;  /* 0x3f0000002222e820 */ /* 0x000fe20000400000 */
[----:B------:R-:W1:Y:S01]  /*34a0*/  MUFU.EX2 R75, R75 ;  /* 0x0000004b004b7308 */ /* 0x000e620000000800 */
[----:B---3--:R-:W-:Y:S01]  /*34b0*/  @!P2 FMUL R61, R61, R61 ;  /* 0x0000003d3d3da220 */ /* 0x008fe20000400000 */
[----:B------:R-:W-:Y:S01]  /*34c0*/  FSETP.GEU.AND P2, PT, R26, -126, PT ;  /* 0xc2fc00001a00780b */ /* 0x000fe20003f4e000 */
[----:B----4-:R-:W-:Y:S01]  /*34d0*/  FADD R3, R24, R33 ;  /* 0x0000002118037221 */ /* 0x010fe20000000000 */
[----:B------:R-:W-:-:S04]  /*34e0*/  F2FP.BF16.F32.PACK_AB R24, R7, R24 ;  /* 0x000000180718723e */ /* 0x000fc800000010ff */
[----:B------:R-:W2:Y:S01]  /*34f0*/  MUFU.EX2 R83, R83 ;  /* 0x0000005300537308 */ /* 0x000ea20000000800 */
[----:B-----5:R-:W-:Y:S01]  /*3500*/  @!P5 FMUL R70, R70, R70 ;  /* 0x000000464646d220 */ /* 0x020fe20000400000 */
[----:B------:R-:W-:Y:S01]  /*3510*/  FSETP.GEU.AND P5, PT, R71, -126, PT ;  /* 0xc2fc00004700780b */ /* 0x000fe20003fae000 */
[----:B------:R-:W-:Y:S02]  /*3520*/  @!P4 FMUL R30, R30, 0.5 ;  /* 0x3f0000001e1ec820 */ /* 0x000fe40000400000 */
[----:B------:R-:W-:Y:S02]  /*3530*/  FADD R50, R39, R70 ;  /* 0x0000004627327221 */ /* 0x000fe40000000000 */
[----:B------:R-:W-:Y:S01]  /*3540*/  @!P2 FMUL R26, R26, 0.5 ;  /* 0x3f0000001a1aa820 */ /* 0x000fe20000400000 */
[----:B------:R3:W4:Y:S01]  /*3550*/  MUFU.EX2 R82, R34 ;  /* 0x0000002200527308 */ /* 0x0007220000000800 */
[----:B-1----:R-:W-:Y:S01]  /*3560*/  @!P3 FMUL R75, R75, R75 ;  /* 0x0000004b4b4bb220 */ /* 0x002fe20000400000 */
[----:B------:R-:W-:-:S03]  /*3570*/  FSETP.GEU.AND P3, PT, R79, -126, PT ;  /* 0xc2fc00004f00780b */ /* 0x000fc60003f6e000 */
[----:B------:R-:W-:Y:S02]  /*3580*/  FADD R85, R84, R75 ;  /* 0x0000004b54557221 */ /* 0x000fe40000000000 */
[----:B------:R-:W-:Y:S01]  /*3590*/  @!P5 FMUL R71, R71, 0.5 ;  /* 0x3f0000004747d820 */ /* 0x000fe20000400000 */
[----:B------:R1:W5:Y:S01]  /*35a0*/  MUFU.EX2 R92, R30 ;  /* 0x0000001e005c7308 */ /* 0x0003620000000800 */
[----:B--2---:R-:W-:Y:S01]  /*35b0*/  @!P1 FMUL R83, R83, R83 ;  /* 0x0000005353539220 */ /* 0x004fe20000400000 */
[----:B------:R-:W-:Y:S01]  /*35c0*/  FSETP.GEU.AND P1, PT, R0, -126, PT ;  /* 0xc2fc00000000780b */ /* 0x000fe20003f2e000 */
[----:B---3--:R-:W-:Y:S02]  /*35d0*/  FADD R34, R15, R52 ;  /* 0x000000340f227221 */ /* 0x008fe40000000000 */
[----:B------:R-:W-:Y:S02]  /*35e0*/  FADD R89, R58, R83 ;  /* 0x000000533a597221 */ /* 0x000fe40000000000 */
[----:B------:R-:W-:Y:S01]  /*35f0*/  @!P3 FMUL R79, R79, 0.5 ;  /* 0x3f0000004f4fb820 */ /* 0x000fe20000400000 */
[----:B------:R2:W-:Y:S01]  /*3600*/  MUFU.EX2 R74, R26 ;  /* 0x0000001a004a7308 */ /* 0x0005e20000000800 */
[----:B----4-:R-:W-:Y:S01]  /*3610*/  @!P6 FMUL R82, R82, R82 ;  /* 0x000000525252e220 */ /* 0x010fe20000400000 */
[----:B------:R-:W-:Y:S01]  /*3620*/  FSETP.GEU.AND P6, PT, R78, -126, PT ;  /* 0xc2fc00004e00780b */ /* 0x000fe20003fce000 */
[----:B-1----:R-:W-:Y:S01]  /*3630*/  FADD R30, R32, R49 ;  /* 0x00000031201e7221 */ /* 0x002fe20000000000 */
[----:B------:R-:W-:Y:S01]  /*3640*/  FADD R54, R54, R89 ;  /* 0x0000005936367221 */ /* 0x000fe20000000000 */
[----:B------:R-:W-:-:S02]  /*3650*/  F2FP.BF16.F32.PACK_AB R32, R15, R32 ;  /* 0x000000200f20723e */ /* 0x000fc400000010ff */
[----:B------:R-:W-:Y:S01]  /*3660*/  @!P1 FMUL R0, R0, 0.5 ;  /* 0x3f00000000009820 */ /* 0x000fe20000400000 */
[----:B------:R-:W1:Y:S01]  /*3670*/  MUFU.EX2 R71, R71 ;  /* 0x0000004700477308 */ /* 0x000e620000000800 */
[----:B--2---:R-:W-:Y:S01]  /*3680*/  FADD R26, R28, R41 ;  /* 0x000000291c1a7221 */ /* 0x004fe20000000000 */
[----:B-----5:R-:W-:Y:S01]  /*3690*/  @!P4 FMUL R92, R92, R92 ;  /* 0x0000005c5c5cc220 */ /* 0x020fe20000400000 */
[----:B------:R-:W-:Y:S01]  /*36a0*/  FSETP.GEU.AND P4, PT, R86, -126, PT ;  /* 0xc2fc00005600780b */ /* 0x000fe20003f8e000 */
[----:B------:R-:W-:Y:S01]  /*36b0*/  FADD R38, R3, R30 ;  /* 0x0000001e03267221 */ /* 0x000fe20000000000 */
[----:B------:R-:W-:Y:S01]  /*36c0*/  FADD R73, R26, R65 ;  /* 0x000000411a497221 */ /* 0x000fe20000000000 */
[----:B------:R-:W-:Y:S01]  /*36d0*/  FADD R26, R8, R37 ;  /* 0x00000025081a7221 */ /* 0x000fe20000000000 */
[----:B------:R-:W-:Y:S01]  /*36e0*/  FADD R65, R12, R53 ;  /* 0x000000350c417221 */ /* 0x000fe20000000000 */
[----:B------:R-:W2:Y:S01]  /*36f0*/  MUFU.EX2 R79, R79 ;  /* 0x0000004f004f7308 */ /* 0x000ea20000000800 */
[----:B------:R-:W-:Y:S01]  /*3700*/  @!P6 FMUL R78, R78, 0.5 ;  /* 0x3f0000004e4ee820 */ /* 0x000fe20000400000 */
[----:B------:R-:W-:Y:S01]  /*3710*/  FADD R3, R7, R40 ;  /* 0x0000002807037221 */ /* 0x000fe20000000000 */
[----:B------:R-:W-:Y:S01]  /*3720*/  FADD R46, R26, R65 ;  /* 0x000000411a2e7221 */ /* 0x000fe20000000000 */
[----:B------:R-:W-:Y:S01]  /*3730*/  FADD R65, R14, R27 ;  /* 0x0000001b0e417221 */ /* 0x000fe20000000000 */
[----:B------:R-:W-:Y:S01]  /*3740*/  FADD R26, R10, R45 ;  /* 0x0000002d0a1a7221 */ /* 0x000fe20000000000 */
[----:B------:R-:W-:Y:S01]  /*3750*/  FADD R30, R11, R44 ;  /* 0x0000002c0b1e7221 */ /* 0x000fe20000000000 */
[----:B------:R-:W-:Y:S01]  /*3760*/  FADD R42, R3, R34 ;  /* 0x00000022032a7221 */ /* 0x000fe20000000000 */
[----:B------:R-:W-:Y:S01]  /*3770*/  @!P4 FMUL R86, R86, 0.5 ;  /* 0x3f0000005656c820 */ /* 0x000fe20000400000 */
[----:B------:R-:W-:Y:S01]  /*3780*/  FADD R81, R26, R65 ;  /* 0x000000411a517221 */ /* 0x000fe20000000000 */
[----:B------:R-:W-:Y:S01]  /*3790*/  FADD R77, R30, R69 ;  /* 0x000000451e4d7221 */ /* 0x000fe20000000000 */
[----:B------:R-:W3:Y:S01]  /*37a0*/  MUFU.EX2 R65, R0 ;  /* 0x0000000000417308 */ /* 0x000ee20000000800 */
[----:B------:R-:W-:Y:S01]  /*37b0*/  FADD R3, R9, R20 ;  /* 0x0000001409037221 */ /* 0x000fe20000000000 */
[----:B------:R-:W-:Y:S01]  /*37c0*/  FADD R34, R21, R56 ;  /* 0x0000003815227221 */ /* 0x000fe20000000000 */
[----:B------:R-:W-:Y:S01]  /*37d0*/  FADD R30, R13, R48 ;  /* 0x000000300d1e7221 */ /* 0x000fe20000000000 */
[----:B------:R-:W-:Y:S01]  /*37e0*/  FADD R69, R29, R64 ;  /* 0x000000401d457221 */ /* 0x000fe20000000000 */
[----:B------:R-:W-:Y:S01]  /*37f0*/  FADD R26, R31, R90 ;  /* 0x0000005a1f1a7221 */ /* 0x000fe20000000000 */
[----:B------:R-:W-:Y:S01]  /*3800*/  FADD R3, R3, R34 ;  /* 0x0000002203037221 */ /* 0x000fe20000000000 */
[----:B------:R-:W-:Y:S01]  /*3810*/  FADD R87, R55, R92 ;  /* 0x0000005c37577221 */ /* 0x000fe20000000000 */
[----:B------:R-:W4:Y:S01]  /*3820*/  MUFU.EX2 R78, R78 ;  /* 0x0000004e004e7308 */ /* 0x000f220000000800 */
[----:B------:R-:W-:Y:S01]  /*3830*/  FADD R30, R30, R69 ;  /* 0x000000451e1e7221 */ /* 0x000fe20000000000 */
[----:B------:R-:W-:Y:S01]  /*3840*/  FADD R69, R47, R82 ;  /* 0x000000522f457221 */ /* 0x000fe20000000000 */
[----:B------:R-:W-:Y:S01]  /*3850*/  FADD R34, R68, R61 ;  /* 0x0000003d44227221 */ /* 0x000fe20000000000 */
[----:B-1----:R-:W-:Y:S01]  /*3860*/  @!P5 FMUL R71, R71, R71 ;  /* 0x000000474747d220 */ /* 0x002fe20000400000 */
[----:B--2---:R-:W-:Y:S01]  /*3870*/  @!P3 FMUL R79, R79, R79 ;  /* 0x0000004f4f4fb220 */ /* 0x004fe20000400000 */
[----:B------:R-:W-:Y:S01]  /*3880*/  FADD R91, R26, R69 ;  /* 0x000000451a5b7221 */ /* 0x000fe20000000000 */
[----:B------:R-:W-:Y:S01]  /*3890*/  FADD R94, R50, R87 ;  /* 0x00000057325e7221 */ /* 0x000fe20000000000 */
[----:B------:R-:W1:Y:S01]  /*38a0*/  MUFU.EX2 R86, R86 ;  /* 0x0000005600567308 */ /* 0x000e620000000800 */
[----:B---3--:R-:W-:Y:S01]  /*38b0*/  @!P1 FMUL R65, R65, R65 ;  /* 0x0000004141419220 */ /* 0x008fe20000400000 */
[----:B------:R-:W-:Y:S01]  /*38c0*/  FADD R93, R34, R85 ;  /* 0x00000055225d7221 */ /* 0x000fe20000000000 */
[----:B------:R-:W-:Y:S01]  /*38d0*/  FADD R26, R72, R63 ;  /* 0x0000003f481a7221 */ /* 0x000fe20000000000 */
[----:B------:R-:W-:Y:S01]  /*38e0*/  FADD R85, R88, R79 ;  /* 0x0000004f58557221 */ /* 0x000fe20000000000 */
[----:B------:R-:W-:Y:S01]  /*38f0*/  FADD R50, R80, R71 ;  /* 0x0000004750327221 */ /* 0x000fe20000000000 */
[----:B------:R-:W-:Y:S01]  /*3900*/  FADD R89, R62, R65 ;  /* 0x000000413e597221 */ /* 0x000fe20000000000 */
[----:B------:R-:W-:Y:S01]  /*3910*/  @!P2 FMUL R74, R74, R74 ;  /* 0x0000004a4a4aa220 */ /* 0x000fe20000400000 */
[----:B------:R-:W-:Y:S01]  /*3920*/  FADD R26, R26, R85 ;  /* 0x000000551a1a7221 */ /* 0x000fe20000000000 */
[----:B----4-:R-:W-:Y:S01]  /*3930*/  @!P6 FMUL R78, R78, R78 ;  /* 0x0000004e4e4ee220 */ /* 0x010fe20000400000 */
[----:B------:R-:W-:Y:S01]  /*3940*/  FADD R89, R50, R89 ;  /* 0x0000005932597221 */ /* 0x000fe20000000000 */
[----:B------:R-:W-:Y:S01]  /*3950*/  FADD R0, R35, R66 ;  /* 0x0000004223007221 */ /* 0x000fe20000000000 */
[----:B------:R-:W-:Y:S01]  /*3960*/  FADD R34, R43, R74 ;  /* 0x0000004a2b227221 */ /* 0x000fe20000000000 */
[----:B------:R-:W-:Y:S01]  /*3970*/  FADD R69, R51, R78 ;  /* 0x0000004e33457221 */ /* 0x000fe20000000000 */
[----:B------:R-:W-:Y:S01]  /*3980*/  FADD R89, R26, R89 ;  /* 0x000000591a597221 */ /* 0x000fe20000000000 */
[----:B------:R-:W-:Y:S01]  /*3990*/  IMAD.U32 R26, RZ, RZ, UR9 ;  /* 0x00000009ff1a7e24 */ /* 0x000fe2000f8e00ff */
[----:B------:R-:W-:Y:S01]  /*39a0*/  UIADD3 UR9, UR51, 0x1, URZ ;  /* 0x0000000133097890 */ /* 0x000fe2000fffe03f */
[----:B-1----:R-:W-:Y:S01]  /*39b0*/  @!P4 FMUL R86, R86, R86 ;  /* 0x000000565656c220 */ /* 0x002fe20000400000 */
[----:B------:R-:W-:Y:S01]  /*39c0*/  FADD R0, R0, R69 ;  /* 0x0000004500007221 */ /* 0x000fe20000000000 */
[----:B------:R-:W-:Y:S01]  /*39d0*/  FADD R38, R38, R73 ;  /* 0x0000004926267221 */ /* 0x000fe20000000000 */
[----:B------:R-:W-:Y:S01]  /*39e0*/  UISETP.NE.AND UP0, UPT, UR9, 0x5, UPT ;  /* 0x000000050900788c */ /* 0x000fe2000bf05270 */
[----:B------:R-:W-:Y:S01]  /*39f0*/  FADD R87, R59, R86 ;  /* 0x000000563b577221 */ /* 0x000fe20000000000 */
[----:B------:R-:W-:Y:S01]  /*3a00*/  FADD R42, R42, R77 ;  /* 0x0000004d2a2a7221 */ /* 0x000fe20000000000 */
[----:B------:R-:W-:Y:S01]  /*3a10*/  FADD R81, R46, R81 ;  /* 0x000000512e517221 */ /* 0x000fe20000000000 */
[----:B------:R-:W-:Y:S01]  /*3a20*/  FADD R3, R3, R30 ;  /* 0x0000001e03037221 */ /* 0x000fe20000000000 */
[----:B------:R-:W-:Y:S01]  /*3a30*/  FADD R87, R34, R87 ;  /* 0x0000005722577221 */ /* 0x000fe20000000000 */
[----:B------:R-:W-:Y:S01]  /*3a40*/  USEL UR6, URZ, 0x1, UP0 ;  /* 0x000000013f067887 */ /* 0x000fe20008000000 */
[----:B------:R-:W-:Y:S01]  /*3a50*/  FADD R91, R91, R94 ;  /* 0x0000005e5b5b7221 */ /* 0x000fe20000000000 */
[----:B------:R-:W-:Y:S01]  /*3a60*/  FADD R54, R93, R54 ;  /* 0x000000365d367221 */ /* 0x000fe20000000000 */
[----:B------:R-:W-:Y:S01]  /*3a70*/  FADD R0, R0, R87 ;  /* 0x0000005700007221 */ /* 0x000fe20000000000 */
[----:B------:R-:W-:Y:S01]  /*3a80*/  FADD R38, R38, R81 ;  /* 0x0000005126267221 */ /* 0x000fe20000000000 */
[----:B------:R-:W-:Y:S01]  /*3a90*/  FADD R3, R42, R3 ;  /* 0x000000032a037221 */ /* 0x000fe20000000000 */
[----:B------:R-:W-:Y:S01]  /*3aa0*/  FADD R89, R54, R89 ;  /* 0x0000005936597221 */ /* 0x000fe20000000000 */
[----:B------:R-:W-:Y:S01]  /*3ab0*/  FADD R0, R91, R0 ;  /* 0x000000005b007221 */ /* 0x000fe20000000000 */
[----:B------:R1:W-:Y:S01]  /*3ac0*/  SYNCS.ARRIVE.TRANS64.A1T0 RZ, [R26+UR10], RZ ;  /* 0x000000ff1aff79a7 */ /* 0x0003e2000810000a */
[----:B------:R-:W-:Y:S01]  /*3ad0*/  FADD R3, R38, R3 ;  /* 0x0000000326037221 */ /* 0x000fe20000000000 */
[----:B------:R-:W-:Y:S01]  /*3ae0*/  F2FP.BF16.F32.PACK_AB R54, R64, R27 ;  /* 0x0000001b4036723e */ /* 0x000fe200000010ff */
[----:B------:R-:W-:Y:S01]  /*3af0*/  USEL UR9, UR9, URZ, UP0 ;  /* 0x0000003f09097287 */ /* 0x000fe20008000000 */
[----:B------:R-:W-:Y:S01]  /*3b00*/  LOP3.LUT R23, R23, UR6, RZ, 0x3c, !PT ;  /* 0x0000000617177c12 */ /* 0x000fe2000f8e3cff */
[----:B------:R-:W-:Y:S01]  /*3b10*/  FADD R0, R0, R89 ;  /* 0x0000005900007221 */ /* 0x000fe20000000000 */
[----:B------:R-:W-:-:S02]  /*3b20*/  F2FP.BF16.F32.PACK_AB R38, R29, R14 ;  /* 0x0000000e1d26723e */ /* 0x000fc400000010ff */
[----:B------:R-:W-:Y:S02]  /*3b30*/  F2FP.BF16.F32.PACK_AB R40, R40, R33 ;  /* 0x000000212828723e */ /* 0x000fe400000010ff */
[----:B------:R-:W-:Y:S02]  /*3b40*/  F2FP.BF16.F32.PACK_AB R46, R48, R45 ;  /* 0x0000002d302e723e */ /* 0x000fe400000010ff */
[----:B------:R-:W-:Y:S02]  /*3b50*/  F2FP.BF16.F32.PACK_AB R27, R72, R35 ;  /* 0x00000023481b723e */ /* 0x000fe400000010ff */
[----:B------:R-:W-:Y:S02]  /*3b60*/  F2FP.BF16.F32.PACK_AB R42, R20, R37 ;  /* 0x00000025142a723e */ /* 0x000fe400000010ff */
[----:B------:R-:W-:Y:S02]  /*3b70*/  F2FP.BF16.F32.PACK_AB R44, R44, R41 ;  /* 0x000000292c2c723e */ /* 0x000fe400000010ff */
[----:B------:R-:W-:-:S02]  /*3b80*/  F2FP.BF16.F32.PACK_AB R48, R52, R49 ;  /* 0x000000313430723e */ /* 0x000fc400000010ff */
[----:B------:R-:W-:Y:S02]  /*3b90*/  F2FP.BF16.F32.PACK_AB R50, R56, R53 ;  /* 0x000000353832723e */ /* 0x000fe400000010ff */
[----:B------:R-:W-:Y:S02]  /*3ba0*/  F2FP.BF16.F32.PACK_AB R29, R76, R39 ;  /* 0x000000274c1d723e */ /* 0x000fe400000010ff */
[----:B------:R-:W-:Y:S02]  /*3bb0*/  F2FP.BF16.F32.PACK_AB R31, R80, R43 ;  /* 0x0000002b501f723e */ /* 0x000fe400000010ff */
[----:B------:R-:W-:Y:S02]  /*3bc0*/  F2FP.BF16.F32.PACK_AB R33, R84, R47 ;  /* 0x0000002f5421723e */ /* 0x000fe400000010ff */
[----:B------:R-:W-:Y:S02]  /*3bd0*/  F2FP.BF16.F32.PACK_AB R35, R88, R51 ;  /* 0x000000335823723e */ /* 0x000fe400000010ff */
[----:B-1----:R-:W-:-:S02]  /*3be0*/  F2FP.BF16.F32.PACK_AB R26, R9, R8 ;  /* 0x00000008091a723e */ /* 0x002fc400000010ff */
        /* <DEDUP_REMOVED lines=11> */
[----:B------:R-:W-:-:S02]  /*3ca0*/  F2FP.BF16.F32.PACK_AB R51, R79, R78 ;  /* 0x0000004e4f33723e */ /* 0x000fc400000010ff */
[----:B------:R-:W-:Y:S01]  /*3cb0*/  F2FP.BF16.F32.PACK_AB R53, R83, R92 ;  /* 0x0000005c5335723e */ /* 0x000fe200000010ff */
[----:B------:R-:W-:Y:S06]  /*3cc0*/  @!P0 BRA `(.L_x_21) ;  /* 0x0000000000048947 */ /* 0x000fec0003800000 */
[----:B------:R-:W-:Y:S01]  /*3cd0*/  BPT.TRAP 0x1 ;  /* 0x000000040000795c */ /* 0x000fe20000300000 */
.L_x_21:
[----:B------:R-:W-:Y:S01]  /*3ce0*/  ULEA UR6, UR9, UR47, 0x3 ;  /* 0x0000002f09067291 */ /* 0x000fe2000f8e183f */
[----:B------:R-:W-:-:S08]  /*3cf0*/  SHF.L.U32 R7, R23, 0x1f, RZ ;  /* 0x0000001f17077819 */ /* 0x000fd000000006ff */
[----:B------:R-:W1:Y:S02]  /*3d00*/  SYNCS.PHASECHK.TRANS64.TRYWAIT P1, [UR6+0x7200], R7 ;  /* 0x00720007ff0075a7 */ /* 0x000e640008020146 */
[----:B-1----:R-:W-:Y:S05]  /*3d10*/  @!P1 BRA `(.L_x_22) ;  /* 0x00000084004c9947 */ /* 0x002fea0003800000 */
.L_x_123:
[----:B------:R-:W-:Y:S01]  /*3d20*/  ULEA UR10, UR9, UR48, 0x8 ;  /* 0x00000030090a7291 */ /* 0x000fe2000f8e403f */
[----:B------:R-:W-:Y:S01]  /*3d30*/  WARPGROUP.ARRIVE ;  /* 0x00000000000079c5 */ /* 0x000fe20000000000 */
[----:B------:R-:W-:Y:S01]  /*3d40*/  UMOV UR7, 0xc0000010 ;  /* 0xc000001000077882 */ /* 0x000fe20000000000 */
[----:B------:R-:W-:-:S04]  /*3d50*/  F2FP.BF16.F32.PACK_AB R55, R65, R86 ;  /* 0x000000564137723e */ /* 0x000fc800000010ff */
[----:B------:R-:W-:Y:S02]  /*3d60*/  UMOV UR6, UR10 ;  /* 0x0000000a00067c82 */ /* 0x000fe40008000000 */
[----:B------:R-:W-:Y:S01]  /*3d70*/  HGMMA.64x16x16.F32.BF16 R88, R24, gdesc[UR4].tnspB, RZ, !UPT, gsb0 ;  /* 0x4020000418587df0 */ /* 0x000fe2000c0018ff */
[----:B------:R-:W-:Y:S01]  /*3d80*/  UIADD3 UR6, UR10, 0x20, URZ ;  /* 0x000000200a067890 */ /* 0x000fe2000fffe03f */
[----:B------:R-:W-:Y:S01]  /*3d90*/  UMOV UR7, 0xc0000010 ;  /* 0xc000001000077882 */ /* 0x000fe20000000000 */
[----:B------:R-:W-:Y:S02]  /*3da0*/  WARPGROUP.DEPBAR.LE gsb0, 0x0 ;  /* 0x00008000000079c5 */ /* 0x000fe40000010000 */
[----:B------:R-:W-:-:S06]  /*3db0*/  WARPGROUP.ARRIVE ;  /* 0x00000000000079c5 */ /* 0x000fcc0000000000 */
[----:B------:R-:W-:Y:S01]  /*3dc0*/  HGMMA.64x16x16.F32.BF16 R88, R28, gdesc[UR4].tnspB, R88, gsb0 ;  /* 0x402000041c587df0 */ /* 0x000fe20008001858 */
        /* <DEDUP_REMOVED lines=29> */
[----:B------:R-:W-:Y:S03]  /*3fa0*/  HGMMA.64x16x16.F32.BF16 R88, R52, gdesc[UR4].tnspB, R88, gsb0 ;  /* 0x4020000434587df0 */ /* 0x000fe60008001858 */
[----:B------:R-:W-:Y:S02]  /*3fb0*/  WARPGROUP.DEPBAR.LE gsb0, 0x0 ;  /* 0x00008000000079c5 */ /* 0x000fe40000010000 */
[----:B------:R-:W-:Y:S05]  /*3fc0*/  @!P0 BRA `(.L_x_23) ;  /* 0x0000000000048947 */ /* 0x000fea0003800000 */
[----:B------:R-:W-:Y:S01]  /*3fd0*/  BPT.TRAP 0x1 ;  /* 0x000000040000795c */ /* 0x000fe20000300000 */
.L_x_23:
[----:B------:R-:W-:Y:S02]  /*3fe0*/  UISETP.GT.U32.AND UP0, UPT, UR44, 0x1, UPT ;  /* 0x000000012c00788c */ /* 0x000fe4000bf04070 */
[----:B------:R-:W-:-:S04]  /*3ff0*/  UIADD3 UR6, UR11, 0x7228, URZ ;  /* 0x000072280b067890 */ /* 0x000fc8000fffe03f */
[----:B------:R-:W-:Y:S01]  /*4000*/  PLOP3.LUT P1, PT, PT, PT, UP0, 0x80, 0x0 ;  /* 0x000000000000781c */ /* 0x000fe20003f2f008 */
[----:B------:R-:W-:-:S09]  /*4010*/  UPRMT UR6, URZ, 0x654, UR6 ;  /* 0x000006543f067896 */ /* 0x000fd20008000006 */
[----:B------:R-:W-:Y:S03]  /*4020*/  SYNCS.ARRIVE.TRANS64.RED.A1T0 RZ, [UR6], RZ ;  /* 0x000000ffffff79a7 */ /* 0x000fe60008100406 */
[----:B------:R-:W-:Y:S05]  /*4030*/  @P1 BRA `(.L_x_24) ;  /* 0x0000000000041947 */ /* 0x000fea0003800000 */
[----:B------:R-:W-:Y:S01]  /*4040*/  BPT.TRAP 0x1 ;  /* 0x000000040000795c */ /* 0x000fe20000300000 */
.L_x_24:
[----:B------:R-:W-:Y:S01]  /*4050*/  UIADD3 UR51, UR9, 0x1, URZ ;  /* 0x0000000109337890 */ /* 0x000fe2000fffe03f */
[C---:B------:R-:W-:Y:S01]  /*4060*/  ISETP.GE.AND P2, PT, R5.reuse, 0x3, PT ;  /* 0x000000030500780c */ /* 0x040fe20003f46270 */
[----:B-1----:R-:W-:Y:S02]  /*4070*/  VIADD R8, R22, 0x80 ;  /* 0x0000008016087836 */ /* 0x002fe40000000000 */
[----:B------:R-:W-:Y:S01]  /*4080*/  UISETP.NE.AND UP0, UPT, UR51, 0x5, UPT ;  /* 0x000000053300788c */ /* 0x000fe2000bf05270 */
[----:B------:R-:W-:Y:S02]  /*4090*/  VIADD R7, R5, 0xffffffff ;  /* 0xffffffff05077836 */ /* 0x000fe40000000000 */
[----:B------:R-:W-:Y:S01]  /*40a0*/  IMAD.MOV.U32 R5, RZ, RZ, R8 ;  /* 0x000000ffff057224 */ /* 0x000fe200078e0008 */
[----:B------:R-:W-:Y:S02]  /*40b0*/  USEL UR6, URZ, 0x1, UP0 ;  /* 0x000000013f067887 */ /* 0x000fe40008000000 */
[----:B------:R-:W-:-:S04]  /*40c0*/  USEL UR51, UR51, URZ, UP0 ;  /* 0x0000003f33337287 */ /* 0x000fc80008000000 */
[----:B------:R-:W-:Y:S01]  /*40d0*/  LOP3.LUT R23, R23, UR6, RZ, 0x3c, !PT ;  /* 0x0000000617177c12 */ /* 0x000fe2000f8e3cff */
[----:B------:R-:W-:Y:S07]  /*40e0*/  @!P2 BRA `(.L_x_25) ;  /* 0x0000002400a8a947 */ /* 0x000fee0003800000 */
[----:B------:R-:W-:Y:S01]  /*40f0*/  IMAD.MOV.U32 R5, RZ, RZ, R8 ;  /* 0x000000ffff057224 */ /* 0x000fe200078e0008 */
[----:B------:R-:W-:Y:S01]  /*4100*/  MOV R9, R6 ;  /* 0x0000000600097202 */ /* 0x000fe20000000f00 */
[----:B------:R-:W-:Y:S01]  /*4110*/  IMAD.MOV.U32 R11, RZ, RZ, R4 ;  /* 0x000000ffff0b7224 */ /* 0x000fe200078e0004 */
[----:B------:R-:W-:-:S06]  /*4120*/  ULDC UR11, c[0x0][0x604] ;  /* 0x00018100000b7ab9 */ /* 0x000fcc0000000800 */
.L_x_36:
[----:B------:R-:W-:Y:S05]  /*4130*/  @!P0 BRA `(.L_x_26) ;  /* 0x0000000000048947 */ /* 0x000fea0003800000 */
[----:B------:R-:W-:Y:S01]  /*4140*/  BPT.TRAP 0x1 ;  /* 0x000000040000795c */ /* 0x000fe20000300000 */
.L_x_26:
[----:B------:R-:W-:Y:S01]  /*4150*/  ULEA UR6, UR51, UR47, 0x3 ;  /* 0x0000002f33067291 */ /* 0x000fe2000f8e183f */
[----:B------:R-:W-:-:S08]  /*4160*/  SHF.L.U32 R4, R23, 0x1f, RZ ;  /* 0x0000001f17047819 */ /* 0x000fd000000006ff */
[----:B------:R-:W1:Y:S02]  /*4170*/  SYNCS.PHASECHK.TRANS64.TRYWAIT P2, [UR6+0x7200], R4 ;  /* 0x00720004ff0075a7 */ /* 0x000e640008040146 */
[----:B-1----:R-:W-:Y:S05]  /*4180*/  @!P2 BRA `(.L_x_27) ;  /* 0x000000800048a947 */ /* 0x002fea0003800000 */
.L_x_124:
[----:B------:R-:W-:Y:S01]  /*4190*/  ULEA UR6, UR51, UR50, 0x8 ;  /* 0x0000003233067291 */ /* 0x000fe2000f8e403f */
[----:B------:R-:W-:Y:S01]  /*41a0*/  WARPGROUP.ARRIVE ;  /* 0x00000000000079c5 */ /* 0x000fe20000000000 */
[----:B------:R-:W-:Y:S01]  /*41b0*/  UMOV UR7, 0xc0000010 ;  /* 0xc000001000077882 */ /* 0x000fe20000000000 */
[----:B------:R-:W-:-:S04]  /*41c0*/  UIADD3 UR51, UR51, 0x1, URZ ;  /* 0x0000000133337890 */ /* 0x000fc8000fffe03f */
[----:B------:R-:W-:Y:S02]  /*41d0*/  UISETP.NE.AND UP0, UPT, UR51, 0x5, UPT ;  /* 0x000000053300788c */ /* 0x000fe4000bf05270 */
[----:B------:R-:W-:Y:S02]  /*41e0*/  HGMMA.64x128x16.F32.BF16 R24, gdesc[UR4], RZ, !UPT, gsb0 ;  /* 0x01e00000041879f0 */ /* 0x000fe4000c0018ff */
[----:B------:R-:W-:Y:S02]  /*41f0*/  USEL UR6, URZ, 0x1, UP0 ;  /* 0x000000013f067887 */ /* 0x000fe40008000000 */
[----:B------:R-:W-:-:S04]  /*4200*/  USEL UR51, UR51, URZ, UP0 ;  /* 0x0000003f33337287 */ /* 0x000fc80008000000 */
[----:B------:R-:W-:Y:S01]  /*4210*/  LOP3.LUT R23, R23, UR6, RZ, 0x3c, !PT ;  /* 0x0000000617177c12 */ /* 0x000fe2000f8e3cff */
[----:B------:R-:W-:Y:S02]  /*4220*/  WARPGROUP.DEPBAR.LE gsb0, 0x0 ;  /* 0x00008000000079c5 */ /* 0x000fe40000010000 */
[----:B------:R-:W-:Y:S05]  /*4230*/  @!P0 BRA `(.L_x_28) ;  /* 0x0000000000048947 */ /* 0x000fea0003800000 */
[----:B------:R-:W-:Y:S01]  /*4240*/  BPT.TRAP 0x1 ;  /* 0x000000040000795c */ /* 0x000fe20000300000 */
.L_x_28:
[----:B-1----:R-:W-:Y:S01]  /*4250*/  FMNMX R4, R24, R11, !PT ;  /* 0x0000000b18047209 */ /* 0x002fe20007800000 */
[----:B------:R-:W-:Y:S01]  /*4260*/  ULEA UR6, UR51, UR47, 0x3 ;  /* 0x0000002f33067291 */ /* 0x000fe2000f8e183f */
[----:B------:R-:W-:Y:S02]  /*4270*/  FMNMX R8, R26, R9, !PT ;  /* 0x000000091a087209 */ /* 0x000fe40007800000 */
[----:B------:R-:W-:Y:S02]  /*4280*/  FMNMX R13, R25, R4, !PT ;  /* 0x00000004190d7209 */ /* 0x000fe40007800000 */
[----:B------:R-:W-:Y:S02]  /*4290*/  FMNMX R15, R27, R8, !PT ;  /* 0x000000081b0f7209 */ /* 0x000fe40007800000 */
[----:B------:R-:W-:Y:S02]  /*42a0*/  FMNMX R4, R28, R13, !PT ;  /* 0x0000000d1c047209 */ /* 0x000fe40007800000 */
[----:B------:R-:W-:-:S02]  /*42b0*/  FMNMX R8, R30, R15, !PT ;  /* 0x0000000f1e087209 */ /* 0x000fc40007800000 */
[----:B------:R-:W-:-:S04]  /*42c0*/  FMNMX R13, R29, R4, !PT ;  /* 0x000000041d0d7209 */ /* 0x000fc80007800000 */
        /* <DEDUP_REMOVED lines=27> */
[----:B------:R-:W-:-:S05]  /*4480*/  FMNMX R6, R85, R4, !PT ;  /* 0x0000000455067209 */ /* 0x000fca0007800000 */
[----:B------:R-:W1:Y:S02]  /*4490*/  SHFL.BFLY PT, R13, R6, 0x1, 0x1f ;  /* 0x0c201f00060d7f89 */ /* 0x000e6400000e0000 */
[----:B-1----:R-:W-:-:S05]  /*44a0*/  FMNMX R13, R6, R13, !PT ;  /* 0x0000000d060d7209 */ /* 0x002fca0007800000 */
[----:B------:R-:W1:Y:S02]  /*44b0*/  SHFL.BFLY PT, R4, R13, 0x2, 0x1f ;  /* 0x0c401f000d047f89 */ /* 0x000e6400000e0000 */
[----:B-1----:R-:W-:Y:S02]  /*44c0*/  FMNMX R4, R13, R4, !PT ;  /* 0x000000040d047209 */ /* 0x002fe40007800000 */
[----:B------:R-:W-:Y:S02]  /*44d0*/  FMNMX R13, R31, R8, !PT ;  /* 0x000000081f0d7209 */ /* 0x000fe40007800000 */
[----:B------:R-:W-:Y:S02]  /*44e0*/  FSETP.NEU.AND P2, PT, R4, -INF , PT ;  /* 0xff8000000400780b */ /* 0x000fe40003f4d000 */
[----:B------:R-:W-:Y:S02]  /*44f0*/  FMNMX R6, R34, R13, !PT ;  /* 0x0000000d22067209 */ /* 0x000fe40007800000 */
[----:B------:R-:W-:-:S02]  /*4500*/  FSEL R12, R4, RZ, P2 ;  /* 0x000000ff040c7208 */ /* 0x000fc40001000000 */
[----:B------:R-:W-:-:S03]  /*4510*/  FMNMX R13, R35, R6, !PT ;  /* 0x00000006230d7209 */ /* 0x000fc60007800000 */
[----:B------:R-:W-:Y:S01]  /*4520*/  FMUL R99, R12, UR11 ;  /* 0x0000000b0c637c20 */ /* 0x000fe20008400000 */
[----:B------:R-:W-:Y:S01]  /*4530*/  FMNMX R6, R38, R13, !PT ;  /* 0x0000000d26067209 */ /* 0x000fe20007800000 */
[----:B------:R-:W-:Y:S02]  /*4540*/  FADD R12, -R12, R11 ;  /* 0x0000000b0c0c7221 */ /* 0x000fe40000000100 */
[--C-:B------:R-:W-:Y:S01]  /*4550*/  FFMA R24, R24, UR11, -R99.reuse ;  /* 0x0000000b18187c23 */ /* 0x100fe20008000863 */
[--C-:B------:R-:W-:Y:S01]  /*4560*/  FFMA R25, R25, UR11, -R99.reuse ;  /* 0x0000000b19197c23 */ /* 0x100fe20008000863 */
[----:B------:R-:W-:Y:S01]  /*4570*/  FMNMX R21, R39, R6, !PT ;  /* 0x0000000627157209 */ /* 0x000fe20007800000 */
[--C-:B------:R-:W-:Y:S01]  /*4580*/  FFMA R8, R28, UR11, -R99.reuse ;  /* 0x0000000b1c087c23 */ /* 0x100fe20008000863 */
[--C-:B------:R-:W-:Y:S01]  /*4590*/  FFMA R15, R29, UR11, -R99.reuse ;  /* 0x0000000b1d0f7c23 */ /* 0x100fe20008000863 */
[----:B------:R-:W-:Y:S01]  /*45a0*/  FSETP.GEU.AND P6, PT, R24, -126, PT ;  /* 0xc2fc00001800780b */ /* 0x000fe20003fce000 */
[--C-:B------:R-:W-:Y:S01]  /*45b0*/  FFMA R10, R36, UR11, -R99.reuse ;  /* 0x0000000b240a7c23 */ /* 0x100fe20008000863 */
[----:B------:R-:W-:Y:S01]  /*45c0*/  FSETP.GEU.AND P3, PT, R25, -126, PT ;  /* 0xc2fc00001900780b */ /* 0x000fe20003f6e000 */
[--C-:B------:R-:W-:Y:S01]  /*45d0*/  FFMA R28, R32, UR11, -R99.reuse ;  /* 0x0000000b201c7c23 */ /* 0x100fe20008000863 */
[----:B------:R-:W-:Y:S01]  /*45e0*/  FMNMX R6, R42, R21, !PT ;  /* 0x000000152a067209 */ /* 0x000fe20007800000 */
[--C-:B------:R-:W-:Y:S01]  /*45f0*/  FFMA R21, R33, UR11, -R99.reuse ;  /* 0x0000000b21157c23 */ /* 0x100fe20008000863 */
[----:B------:R-:W-:Y:S01]  /*4600*/  FSETP.GEU.AND P4, PT, R8, -126, PT ;  /* 0xc2fc00000800780b */ /* 0x000fe20003f8e000 */
[--C-:B------:R-:W-:Y:S01]  /*4610*/  FFMA R33, R37, UR11, -R99.reuse ;  /* 0x0000000b25217c23 */ /* 0x100fe20008000863 */
[----:B------:R-:W-:Y:S01]  /*4620*/  FSETP.GEU.AND P5, PT, R15, -126, PT ;  /* 0xc2fc00000f00780b */ /* 0x000fe20003fae000 */
[--C-:B------:R-:W-:Y:S01]  /*4630*/  FFMA R14, R44, UR11, -R99.reuse ;  /* 0x0000000b2c0e7c23 */ /* 0x100fe20008000863 */
[----:B------:R-:W-:Y:S01]  /*4640*/  FSETP.GEU.AND P2, PT, R28, -126, PT ;  /* 0xc2fc00001c00780b */ /* 0x000fe20003f4e000 */
[--C-:B------:R-:W-:Y:S01]  /*4650*/  FFMA R32, R40, UR11, -R99.reuse ;  /* 0x0000000b28207c23 */ /* 0x100fe20008000863 */
[--C-:B------:R-:W-:Y:S01]  /*4660*/  FFMA R37, R41, UR11, -R99.reuse ;  /* 0x0000000b29257c23 */ /* 0x100fe20008000863 */
[----:B------:R-:W-:Y:S01]  /*4670*/  @!P6 FMUL R24, R24, 0.5 ;  /* 0x3f0000001818e820 */ /* 0x000fe20000400000 */
[--C-:B------:R-:W-:Y:S01]  /*4680*/  FFMA R41, R45, UR11, -R99.reuse ;  /* 0x0000000b2d297c23 */ /* 0x100fe20008000863 */
[----:B------:R-:W-:Y:S01]  /*4690*/  @!P3 FMUL R25, R25, 0.5 ;  /* 0x3f0000001919b820 */ /* 0x000fe20000400000 */
[----:B------:R-:W-:Y:S01]  /*46a0*/  FMNMX R29, R43, R6, !PT ;  /* 0x000000062b1d7209 */ /* 0x000fe20007800000 */
[--C-:B------:R-:W-:Y:S01]  /*46b0*/  FFMA R45, R49, UR11, -R99.reuse ;  /* 0x0000000b312d7c23 */ /* 0x100fe20008000863 */
[--C-:B------:R-:W-:Y:S01]  /*46c0*/  FFMA R36, R48, UR11, -R99.reuse ;  /* 0x0000000b30247c23 */ /* 0x100fe20008000863 */
[----:B------:R-:W1:Y:S01]  /*46d0*/  MUFU.EX2 R24, R24 ;  /* 0x0000001800187308 */ /* 0x000e620000000800 */
[----:B------:R-:W-:Y:S01]  /*46e0*/  @!P4 FMUL R8, R8, 0.5 ;  /* 0x3f0000000808c820 */ /* 0x000fe20000400000 */
[----:B------:R-:W-:Y:S01]  /*46f0*/  @!P5 FMUL R15, R15, 0.5 ;  /* 0x3f0000000f0fd820 */ /* 0x000fe20000400000 */
[----:B------:R-:W-:Y:S01]  /*4700*/  FMNMX R6, R46, R29, !PT ;  /* 0x0000001d2e067209 */ /* 0x000fe20007800000 */
[----:B------:R-:W-:Y:S01]  /*4710*/  @!P2 FMUL R28, R28, 0.5 ;  /* 0x3f0000001c1ca820 */ /* 0x000fe20000400000 */
[--C-:B------:R-:W-:Y:S01]  /*4720*/  FFMA R49, R53, UR11, -R99.reuse ;  /* 0x0000000b35317c23 */ /* 0x100fe20008000863 */
[--C-:B------:R-:W-:Y:S01]  /*4730*/  FFMA R53, R56, UR11, -R99.reuse ;  /* 0x0000000b38357c23 */ /* 0x100fe20008000863 */
[--C-:B------:R-:W-:Y:S01]  /*4740*/  FFMA R20, R52, UR11, -R99.reuse ;  /* 0x0000000b34147c23 */ /* 0x100fe20008000863 */
[----:B------:R2:W3:Y:S01]  /*4750*/  MUFU.EX2 R13, R25 ;  /* 0x00000019000d7308 */ /* 0x0004e20000000800 */
[--C-:B------:R-:W-:Y:S01]  /*4760*/  FFMA R44, R61, UR11, -R99.reuse ;  /* 0x0000000b3d2c7c23 */ /* 0x100fe20008000863 */
[--C-:B------:R-:W-:Y:S01]  /*4770*/  FFMA R40, R57, UR11, -R99.reuse ;  /* 0x0000000b39287c23 */ /* 0x100fe20008000863 */
[--C-:B------:R-:W-:Y:S01]  /*4780*/  FFMA R61, R64, UR11, -R99.reuse ;  /* 0x0000000b403d7c23 */ /* 0x100fe20008000863 */
[--C-:B------:R-:W-:Y:S01]  /*4790*/  FFMA R57, R60, UR11, -R99.reuse ;  /* 0x0000000b3c397c23 */ /* 0x100fe20008000863 */
[--C-:B------:R-:W-:Y:S01]  /*47a0*/  FFMA R48, R65, UR11, -R99.reuse ;  /* 0x0000000b41307c23 */ /* 0x100fe20008000863 */
[--C-:B------:R-:W-:Y:S01]  /*47b0*/  FFMA R65, R68, UR11, -R99.reuse ;  /* 0x0000000b44417c23 */ /* 0x100fe20008000863 */
[--C-:B------:R-:W-:Y:S01]  /*47c0*/  FFMA R56, R73, UR11, -R99.reuse ;  /* 0x0000000b49387c23 */ /* 0x100fe20008000863 */
[----:B------:R-:W4:Y:S01]  /*47d0*/  MUFU.EX2 R8, R8 ;  /* 0x0000000800087308 */ /* 0x000f220000000800 */
[----:B-1----:R-:W-:Y:S01]  /*47e0*/  @!P6 FMUL R24, R24, R24 ;  /* 0x000000181818e220 */ /* 0x002fe20000400000 */
[----:B------:R-:W-:Y:S01]  /*47f0*/  FSETP.GEU.AND P6, PT, R21, -126, PT ;  /* 0xc2fc00001500780b */ /* 0x000fe20003fce000 */
[--C-:B------:R-:W-:Y:S01]  /*4800*/  FFMA R52, R69, UR11, -R99.reuse ;  /* 0x0000000b45347c23 */ /* 0x100fe20008000863 */
[----:B--2---:R-:W-:Y:S01]  /*4810*/  FMNMX R25, R47, R6, !PT ;  /* 0x000000062f197209 */ /* 0x004fe20007800000 */
[--C-:B------:R-:W-:Y:S01]  /*4820*/  FFMA R73, R76, UR11, -R99.reuse ;  /* 0x0000000b4c497c23 */ /* 0x100fe20008000863 */
[--C-:B------:R-:W-:Y:S01]  /*4830*/  FFMA R69, R72, UR11, -R99.reuse ;  /* 0x0000000b48457c23 */ /* 0x100fe20008000863 */
[--C-:B------:R-:W-:Y:S01]  /*4840*/  FFMA R60, R77, UR11, -R99.reuse ;  /* 0x0000000b4d3c7c23 */ /* 0x100fe20008000863 */
[----:B------:R-:W1:Y:S01]  /*4850*/  MUFU.EX2 R15, R15 ;  /* 0x0000000f000f7308 */ /* 0x000e620000000800 */
[----:B---3--:R-:W-:Y:S01]  /*4860*/  @!P3 FMUL R13, R13, R13 ;  /* 0x0000000d0d0db220 */ /* 0x008fe20000400000 */
[----:B------:R-:W-:Y:S01]  /*4870*/  FSETP.GEU.AND P3, PT, R10, -126, PT ;  /* 0xc2fc00000a00780b */ /* 0x000fe20003f6e000 */
[--C-:B------:R-:W-:Y:S01]  /*4880*/  FFMA R64, R81, UR11, -R99.reuse ;  /* 0x0000000b51407c23 */ /* 0x100fe20008000863 */
[----:B------:R-:W-:Y:S01]  /*4890*/  FMNMX R6, R50, R25, !PT ;  /* 0x0000001932067209 */ /* 0x000fe20007800000 */
[--C-:B------:R-:W-:Y:S01]  /*48a0*/  FFMA R77, R80, UR11, -R99.reuse ;  /* 0x0000000b504d7c23 */ /* 0x100fe20008000863 */
[--C-:B------:R-:W-:Y:S01]  /*48b0*/  FFMA R68, R85, UR11, -R99.reuse ;  /* 0x0000000b55447c23 */ /* 0x100fe20008000863 */
[----:B------:R-:W-:Y:S01]  /*48c0*/  @!P6 FMUL R21, R21, 0.5 ;  /* 0x3f0000001515e820 */ /* 0x000fe20000400000 */
[----:B------:R-:W2:Y:S01]  /*48d0*/  MUFU.EX2 R28, R28 ;  /* 0x0000001c001c7308 */ /* 0x000ea20000000800 */
[----:B----4-:R-:W-:Y:S01]  /*48e0*/  @!P4 FMUL R8, R8, R8 ;  /* 0x000000080808c220 */ /* 0x010fe20000400000 */
[----:B------:R-:W-:Y:S01]  /*48f0*/  FSETP.GEU.AND P4, PT, R33, -126, PT ;  /* 0xc2fc00002100780b */ /* 0x000fe20003f8e000 */
[----:B------:R-:W-:Y:S01]  /*4900*/  FFMA R81, R84, UR11, -R99 ;  /* 0x0000000b54517c23 */ /* 0x000fe20008000863 */
[----:B------:R-:W-:Y:S01]  /*4910*/  FMNMX R25, R51, R6, !PT ;  /* 0x0000000633197209 */ /* 0x000fe20007800000 */
[----:B------:R-:W-:-:S02]  /*4920*/  FMUL R12, R12, UR11 ;  /* 0x0000000b0c0c7c20 */ /* 0x000fc40008400000 */
[----:B------:R-:W-:Y:S01]  /*4930*/  @!P3 FMUL R10, R10, 0.5 ;  /* 0x3f0000000a0ab820 */ /* 0x000fe20000400000 */
[----:B------:R-:W3:Y:S01]  /*4940*/  MUFU.EX2 R21, R21 ;  /* 0x0000001500157308 */ /* 0x000ee20000000800 */
[----:B-1----:R-:W-:Y:S01]  /*4950*/  @!P5 FMUL R15, R15, R15 ;  /* 0x0000000f0f0fd220 */ /* 0x002fe20000400000 */
[----:B------:R-:W-:Y:S02]  /*4960*/  FSETP.GEU.AND P5, PT, R32, -126, PT ;  /* 0xc2fc00002000780b */ /* 0x000fe40003fae000 */
[----:B------:R-:W-:-:S03]  /*4970*/  FMNMX R6, R54, R25, !PT ;  /* 0x0000001936067209 */ /* 0x000fc60007800000 */
[----:B------:R-:W-:Y:S01]  /*4980*/  @!P4 FMUL R33, R33, 0.5 ;  /* 0x3f0000002121c820 */ /* 0x000fe20000400000 */
[----:B------:R-:W1:Y:S01]  /*4990*/  MUFU.EX2 R10, R10 ;  /* 0x0000000a000a7308 */ /* 0x000e620000000800 */
[----:B--2---:R-:W-:Y:S01]  /*49a0*/  @!P2 FMUL R28, R28, R28 ;  /* 0x0000001c1c1ca220 */ /* 0x004fe20000400000 */
[----:B------:R-:W-:Y:S02]  /*49b0*/  FSETP.GEU.AND P2, PT, R37, -126, PT ;  /* 0xc2fc00002500780b */ /* 0x000fe40003f4e000 */
[----:B------:R-:W-:-:S03]  /*49c0*/  FMNMX R25, R55, R6, !PT ;  /* 0x0000000637197209 */ /* 0x000fc60007800000 */
[----:B------:R-:W-:Y:S01]  /*49d0*/  @!P5 FMUL R32, R32, 0.5 ;  /* 0x3f0000002020d820 */ /* 0x000fe20000400000 */
[----:B------:R-:W2:Y:S01]  /*49e0*/  MUFU.EX2 R33, R33 ;  /* 0x0000002100217308 */ /* 0x000ea20000000800 */
[----:B---3--:R-:W-:Y:S01]  /*49f0*/  @!P6 FMUL R21, R21, R21 ;  /* 0x000000151515e220 */ /* 0x008fe20000400000 */
[----:B------:R-:W-:Y:S02]  /*4a00*/  FSETP.GEU.AND P6, PT, R14, -126, PT ;  /* 0xc2fc00000e00780b */ /* 0x000fe40003fce000 */
[----:B------:R-:W-:-:S03]  /*4a10*/  FMNMX R6, R58, R25, !PT ;  /* 0x000000193a067209 */ /* 0x000fc60007800000 */
        /* <DEDUP_REMOVED lines=31> */
[----:B------:R-:W-:Y:S01]  /*4c10*/  FMNMX R25, R71, R6, !PT ;  /* 0x0000000647197209 */ /* 0x000fe20007800000 */
[----:B-1----:R-:W-:Y:S01]  /*4c20*/  @!P4 FMUL R36, R36, R36 ;  /* 0x000000242424c220 */ /* 0x002fe20000400000 */
[----:B------:R-:W-:Y:S01]  /*4c30*/  FSETP.GEU.AND P4, PT, R40, -126, PT ;  /* 0xc2fc00002800780b */ /* 0x000fe20003f8e000 */
[----:B------:R-:W1:Y:S01]  /*4c40*/  MUFU.EX2 R20, R20 ;  /* 0x0000001400147308 */ /* 0x000e620000000800 */
[----:B------:R-:W-:-:S03]  /*4c50*/  FMNMX R6, R74, R25, !PT ;  /* 0x000000194a067209 */ /* 0x000fc60007800000 */
[----:B------:R-:W-:Y:S01]  /*4c60*/  @!P3 FMUL R53, R53, 0.5 ;  /* 0x3f0000003535b820 */ /* 0x000fe20000400000 */
[----:B------:R-:W-:Y:S01]  /*4c70*/  FMNMX R25, R75, R6, !PT ;  /* 0x000000064b197209 */ /* 0x000fe20007800000 */
[----:B--2---:R-:W-:Y:S01]  /*4c80*/  @!P5 FMUL R45, R45, R45 ;  /* 0x0000002d2d2dd220 */ /* 0x004fe20000400000 */
[----:B------:R-:W-:Y:S01]  /*4c90*/  FSETP.GEU.AND P5, PT, R57, -126, PT ;  /* 0xc2fc00003900780b */ /* 0x000fe20003fae000 */
[----:B------:R-:W2:Y:S01]  /*4ca0*/  MUFU.EX2 R49, R49 ;  /* 0x0000003100317308 */ /* 0x000ea20000000800 */
[----:B------:R-:W-:-:S03]  /*4cb0*/  FMNMX R6, R78, R25, !PT ;  /* 0x000000194e067209 */ /* 0x000fc60007800000 */
[----:B------:R-:W-:Y:S01]  /*4cc0*/  @!P4 FMUL R40, R40, 0.5 ;  /* 0x3f0000002828c820 */ /* 0x000fe20000400000 */
[----:B------:R-:W-:-:S03]  /*4cd0*/  FMNMX R25, R79, R6, !PT ;  /* 0x000000064f197209 */ /* 0x000fc60007800000 */
[----:B------:R-:W3:Y:S01]  /*4ce0*/  MUFU.EX2 R53, R53 ;  /* 0x0000003500357308 */ /* 0x000ee20000000800 */
[----:B-1----:R-:W-:Y:S01]  /*4cf0*/  @!P2 FMUL R20, R20, R20 ;  /* 0x000000141414a220 */ /* 0x002fe20000400000 */
[----:B------:R-:W-:Y:S02]  /*4d00*/  FMNMX R6, R82, R25, !PT ;  /* 0x0000001952067209 */ /* 0x000fe40007800000 */
[----:B------:R-:W-:Y:S01]  /*4d10*/  @!P5 FMUL R57, R57, 0.5 ;  /* 0x3f0000003939d820 */ /* 0x000fe20000400000 */
[----:B------:R-:W-:Y:S02]  /*4d20*/  FSETP.GEU.AND P2, PT, R44, -126, PT ;  /* 0xc2fc00002c00780b */ /* 0x000fe40003f4e000 */
[----:B------:R-:W-:Y:S01]  /*4d30*/  FMNMX R25, R83, R6, !PT ;  /* 0x0000000653197209 */ /* 0x000fe20007800000 */
[----:B------:R-:W1:Y:S01]  /*4d40*/  MUFU.EX2 R40, R40 ;  /* 0x0000002800287308 */ /* 0x000e620000000800 */
[----:B--2---:R-:W-:Y:S01]  /*4d50*/  @!P6 FMUL R49, R49, R49 ;  /* 0x000000313131e220 */ /* 0x004fe20000400000 */
[----:B------:R-:W-:-:S02]  /*4d60*/  FSETP.GEU.AND P6, PT, R61, -126, PT ;  /* 0xc2fc00003d00780b */ /* 0x000fc40003fce000 */
[----:B------:R-:W-:-:S04]  /*4d70*/  FMNMX R6, R86, R25, !PT ;  /* 0x0000001956067209 */ /* 0x000fc80007800000 */
[----:B------:R-:W2:Y:S01]  /*4d80*/  MUFU.EX2 R57, R57 ;  /* 0x0000003900397308 */ /* 0x000ea20000000800 */
[----:B---3--:R-:W-:Y:S01]  /*4d90*/  @!P3 FMUL R53, R53, R53 ;  /* 0x000000353535b220 */ /* 0x008fe20000400000 */
[----:B------:R-:W-:Y:S01]  /*4da0*/  FSETP.GEU.AND P3, PT, R48, -126, PT ;  /* 0xc2fc00003000780b */ /* 0x000fe20003f6e000 */
[----:B------:R-:W-:Y:S01]  /*4db0*/  @!P2 FMUL R44, R44, 0.5 ;  /* 0x3f0000002c2ca820 */ /* 0x000fe20000400000 */
[----:B------:R-:W-:-:S03]  /*4dc0*/  FMNMX R6, R87, R6, !PT ;  /* 0x0000000657067209 */ /* 0x000fc60007800000 */
[----:B------:R-:W-:Y:S02]  /*4dd0*/  @!P6 FMUL R61, R61, 0.5 ;  /* 0x3f0000003d3de820 */ /* 0x000fe40000400000 */
[----:B------:R-:W3:Y:S01]  /*4de0*/  SHFL.BFLY PT, R25, R6, 0x1, 0x1f ;  /* 0x0c201f0006197f89 */ /* 0x000ee200000e0000 */
[----:B-1----:R-:W-:Y:S01]  /*4df0*/  @!P4 FMUL R40, R40, R40 ;  /* 0x000000282828c220 */ /* 0x002fe20000400000 */
[----:B------:R-:W-:Y:S01]  /*4e00*/  FSETP.GEU.AND P4, PT, R65, -126, PT ;  /* 0xc2fc00004100780b */ /* 0x000fe20003f8e000 */
[----:B------:R-:W1:Y:S03]  /*4e10*/  MUFU.EX2 R44, R44 ;  /* 0x0000002c002c7308 */ /* 0x000e660000000800 */
[----:B------:R-:W-:Y:S01]  /*4e20*/  @!P3 FMUL R48, R48, 0.5 ;  /* 0x3f0000003030b820 */ /* 0x000fe20000400000 */
[----:B--2---:R-:W-:Y:S01]  /*4e30*/  @!P5 FMUL R57, R57, R57 ;  /* 0x000000393939d220 */ /* 0x004fe20000400000 */
[----:B------:R-:W-:-:S03]  /*4e40*/  FSETP.GEU.AND P5, PT, R52, -126, PT ;  /* 0xc2fc00003400780b */ /* 0x000fc60003fae000 */
[----:B------:R-:W2:Y:S04]  /*4e50*/  MUFU.EX2 R61, R61 ;  /* 0x0000003d003d7308 */ /* 0x000ea80000000800 */
[----:B------:R-:W-:-:S04]  /*4e60*/  @!P4 FMUL R65, R65, 0.5 ;  /* 0x3f0000004141c820 */ /* 0x000fc80000400000 */
[----:B------:R-:W4:Y:S01]  /*4e70*/  MUFU.EX2 R48, R48 ;  /* 0x0000003000307308 */ /* 0x000f220000000800 */
[----:B-1----:R-:W-:Y:S01]  /*4e80*/  @!P2 FMUL R44, R44, R44 ;  /* 0x0000002c2c2ca220 */ /* 0x002fe20000400000 */
[----:B------:R-:W-:Y:S01]  /*4e90*/  FSETP.GEU.AND P2, PT, R69, -126, PT ;  /* 0xc2fc00004500780b */ /* 0x000fe20003f4e000 */
[----:B------:R-:W-:Y:S01]  /*4ea0*/  @!P5 FMUL R52, R52, 0.5 ;  /* 0x3f0000003434d820 */ /* 0x000fe20000400000 */
[----:B---3--:R-:W-:-:S04]  /*4eb0*/  FMNMX R6, R6, R25, !PT ;  /* 0x0000001906067209 */ /* 0x008fc80007800000 */
[----:B------:R-:W1:Y:S01]  /*4ec0*/  MUFU.EX2 R65, R65 ;  /* 0x0000004100417308 */ /* 0x000e620000000800 */
[----:B--2---:R-:W-:Y:S01]  /*4ed0*/  @!P6 FMUL R61, R61, R61 ;  /* 0x0000003d3d3de220 */ /* 0x004fe20000400000 */
[----:B------:R-:W-:Y:S01]  /*4ee0*/  FSETP.GEU.AND P6, PT, R56, -126, PT ;  /* 0xc2fc00003800780b */ /* 0x000fe20003fce000 */
[----:B------:R-:W2:Y:S02]  /*4ef0*/  SHFL.BFLY PT, R25, R6, 0x2, 0x1f ;  /* 0x0c401f0006197f89 */ /* 0x000ea400000e0000 */
[----:B------:R-:W-:Y:S01]  /*4f00*/  FADD R11, R28, R61 ;  /* 0x0000003d1c0b7221 */ /* 0x000fe20000000000 */
[----:B------:R-:W-:Y:S01]  /*4f10*/  F2FP.BF16.F32.PACK_AB R28, R21, R28 ;  /* 0x0000001c151c723e */ /* 0x000fe200000010ff */
[----:B------:R-:W-:Y:S01]  /*4f20*/  @!P2 FMUL R69, R69, 0.5 ;  /* 0x3f0000004545a820 */ /* 0x000fe20000400000 */
[----:B------:R-:W3:Y:S01]  /*4f30*/  MUFU.EX2 R52, R52 ;  /* 0x0000003400347308 */ /* 0x000ee20000000800 */
[----:B----4-:R-:W-:Y:S01]  /*4f40*/  @!P3 FMUL R48, R48, R48 ;  /* 0x000000303030b220 */ /* 0x010fe20000400000 */
[----:B------:R-:W-:-:S05]  /*4f50*/  FSETP.GEU.AND P3, PT, R73, -126, PT ;  /* 0xc2fc00004900780b */ /* 0x000fca0003f6e000 */
[----:B------:R-:W-:Y:S01]  /*4f60*/  @!P6 FMUL R56, R56, 0.5 ;  /* 0x3f0000003838e820 */ /* 0x000fe20000400000 */
[----:B------:R-:W4:Y:S01]  /*4f70*/  MUFU.EX2 R69, R69 ;  /* 0x0000004500457308 */ /* 0x000f220000000800 */
[----:B-1----:R-:W-:Y:S01]  /*4f80*/  @!P4 FMUL R65, R65, R65 ;  /* 0x000000414141c220 */ /* 0x002fe20000400000 */
[----:B------:R-:W-:-:S05]  /*4f90*/  FSETP.GEU.AND P4, PT, R60, -126, PT ;  /* 0xc2fc00003c00780b */ /* 0x000fca0003f8e000 */
[----:B------:R-:W-:Y:S01]  /*4fa0*/  @!P3 FMUL R73, R73, 0.5 ;  /* 0x3f0000004949b820 */ /* 0x000fe20000400000 */
[----:B------:R-:W1:Y:S01]  /*4fb0*/  MUFU.EX2 R56, R56 ;  /* 0x0000003800387308 */ /* 0x000e620000000800 */
[----:B---3--:R-:W-:Y:S01]  /*4fc0*/  @!P5 FMUL R52, R52, R52 ;  /* 0x000000343434d220 */ /* 0x008fe20000400000 */
[----:B------:R-:W-:Y:S02]  /*4fd0*/  FSETP.GEU.AND P5, PT, R77, -126, PT ;  /* 0xc2fc00004d00780b */ /* 0x000fe40003fae000 */
[----:B--2---:R-:W-:-:S03]  /*4fe0*/  FMNMX R6, R6, R25, !PT ;  /* 0x0000001906067209 */ /* 0x004fc60007800000 */
[----:B------:R-:W-:Y:S01]  /*4ff0*/  @!P4 FMUL R60, R60, 0.5 ;  /* 0x3f0000003c3cc820 */ /* 0x000fe20000400000 */
[----:B------:R-:W2:Y:S01]  /*5000*/  MUFU.EX2 R73, R73 ;  /* 0x0000004900497308 */ /* 0x000ea20000000800 */
[----:B----4-:R-:W-:Y:S01]  /*5010*/  @!P2 FMUL R69, R69, R69 ;  /* 0x000000454545a220 */ /* 0x010fe20000400000 */
[----:B------:R-:W-:-:S04]  /*5020*/  FSETP.NEU.AND P2, PT, R6, -INF , PT ;  /* 0xff8000000600780b */ /* 0x000fc80003f4d000 */
[----:B------:R-:W-:Y:S01]  /*5030*/  FSEL R72, R6, RZ, P2 ;  /* 0x000000ff06487208 */ /* 0x000fe20001000000 */
[----:B------:R-:W-:Y:S01]  /*5040*/  @!P5 FMUL R77, R77, 0.5 ;  /* 0x3f0000004d4dd820 */ /* 0x000fe20000400000 */
[----:B------:R-:W3:Y:S01]  /*5050*/  MUFU.EX2 R60, R60 ;  /* 0x0000003c003c7308 */ /* 0x000ee20000000800 */
[----:B-1----:R-:W-:Y:S01]  /*5060*/  @!P6 FMUL R56, R56, R56 ;  /* 0x000000383838e220 */ /* 0x002fe20000400000 */
[----:B------:R-:W-:Y:S01]  /*5070*/  FSETP.GEU.AND P6, PT, R64, -126, PT ;  /* 0xc2fc00004000780b */ /* 0x000fe20003fce000 */
[C---:B------:R-:W-:Y:S01]  /*5080*/  FMUL R25, R72.reuse, UR11 ;  /* 0x0000000b48197c20 */ /* 0x040fe20008400000 */
[----:B------:R-:W-:Y:S01]  /*5090*/  FSETP.GEU.AND P2, PT, R81, -126, PT ;  /* 0xc2fc00005100780b */ /* 0x000fe20003f4e000 */
[----:B------:R-:W-:Y:S01]  /*50a0*/  FADD R99, -R72, R9 ;  /* 0x0000000948637221 */ /* 0x000fe20000000100 */
[----:B------:R-:W-:Y:S01]  /*50b0*/  FADD R9, R24, R53 ;  /* 0x0000003518097221 */ /* 0x000fe20000000000 */
[--C-:B------:R-:W-:Y:S01]  /*50c0*/  FFMA R26, R26, UR11, -R25.reuse ;  /* 0x0000000b1a1a7c23 */ /* 0x100fe20008000819 */
[----:B------:R-:W1:Y:S01]  /*50d0*/  MUFU.EX2 R77, R77 ;  /* 0x0000004d004d7308 */ /* 0x000e620000000800 */
[----:B--2---:R-:W-:Y:S01]  /*50e0*/  @!P3 FMUL R73, R73, R73 ;  /* 0x000000494949b220 */ /* 0x004fe20000400000 */
[----:B------:R-:W-:Y:S01]  /*50f0*/  FSETP.GEU.AND P3, PT, R68, -126, PT ;  /* 0xc2fc00004400780b */ /* 0x000fe20003f6e000 */
[--C-:B------:R-:W-:Y:S01]  /*5100*/  FFMA R30, R30, UR11, -R25.reuse ;  /* 0x0000000b1e1e7c23 */ /* 0x100fe20008000819 */
[--C-:B------:R-:W-:Y:S01]  /*5110*/  FFMA R27, R27, UR11, -R25.reuse ;  /* 0x0000000b1b1b7c23 */ /* 0x100fe20008000819 */
[--C-:B------:R-:W-:Y:S01]  /*5120*/  FFMA R34, R34, UR11, -R25.reuse ;  /* 0x0000000b22227c23 */ /* 0x100fe20008000819 */
[--C-:B------:R-:W-:Y:S01]  /*5130*/  FFMA R29, R31, UR11, -R25.reuse ;  /* 0x0000000b1f1d7c23 */ /* 0x100fe20008000819 */
[----:B------:R-:W-:Y:S01]  /*5140*/  @!P6 FMUL R64, R64, 0.5 ;  /* 0x3f0000004040e820 */ /* 0x000fe20000400000 */
[--C-:B------:R-:W-:Y:S01]  /*5150*/  FFMA R38, R38, UR11, -R25.reuse ;  /* 0x0000000b26267c23 */ /* 0x100fe20008000819 */
[----:B---3--:R-:W-:Y:S01]  /*5160*/  @!P4 FMUL R60, R60, R60 ;  /* 0x0000003c3c3cc220 */ /* 0x008fe20000400000 */
[----:B------:R-:W-:Y:S01]  /*5170*/  FSETP.GEU.AND P4, PT, R26, -126, PT ;  /* 0xc2fc00001a00780b */ /* 0x000fe20003f8e000 */
[----:B------:R-:W-:Y:S01]  /*5180*/  @!P2 FMUL R81, R81, 0.5 ;  /* 0x3f0000005151a820 */ /* 0x000fe20000400000 */
[--C-:B------:R-:W-:Y:S01]  /*5190*/  FFMA R42, R42, UR11, -R25.reuse ;  /* 0x0000000b2a2a7c23 */ /* 0x100fe20008000819 */
[----:B------:R-:W2:Y:S01]  /*51a0*/  MUFU.EX2 R64, R64 ;  /* 0x0000004000407308 */ /* 0x000ea20000000800 */
[--C-:B------:R-:W-:Y:S01]  /*51b0*/  FFMA R75, R75, UR11, -R25.reuse ;  /* 0x0000000b4b4b7c23 */ /* 0x100fe20008000819 */
[----:B------:R-:W-:Y:S01]  /*51c0*/  @!P3 FMUL R68, R68, 0.5 ;  /* 0x3f0000004444b820 */ /* 0x000fe20000400000 */
[--C-:B------:R-:W-:Y:S01]  /*51d0*/  FFMA R82, R82, UR11, -R25.reuse ;  /* 0x0000000b52527c23 */ /* 0x100fe20008000819 */
[----:B-1----:R-:W-:Y:S01]  /*51e0*/  @!P5 FMUL R77, R77, R77 ;  /* 0x0000004d4d4dd220 */ /* 0x002fe20000400000 */
[----:B------:R-:W-:Y:S01]  /*51f0*/  FSETP.GEU.AND P5, PT, R27, -126, PT ;  /* 0xc2fc00001b00780b */ /* 0x000fe20003fae000 */
[--C-:B------:R-:W-:Y:S01]  /*5200*/  FFMA R83, R83, UR11, -R25.reuse ;  /* 0x0000000b53537c23 */ /* 0x100fe20008000819 */
[--C-:B------:R-:W-:Y:S01]  /*5210*/  FFMA R71, R71, UR11, -R25.reuse ;  /* 0x0000000b47477c23 */ /* 0x100fe20008000819 */
[----:B------:R-:W1:Y:S01]  /*5220*/  MUFU.EX2 R68, R68 ;  /* 0x0000004400447308 */ /* 0x000e620000000800 */
[--C-:B------:R-:W-:Y:S01]  /*5230*/  FFMA R79, R79, UR11, -R25.reuse ;  /* 0x0000000b4f4f7c23 */ /* 0x100fe20008000819 */
[----:B------:R-:W-:Y:S01]  /*5240*/  @!P4 FMUL R26, R26, 0.5 ;  /* 0x3f0000001a1ac820 */ /* 0x000fe20000400000 */
[--C-:B------:R-:W-:Y:S01]  /*5250*/  FFMA R86, R86, UR11, -R25.reuse ;  /* 0x0000000b56567c23 */ /* 0x100fe20008000819 */
[----:B------:R-:W-:Y:S01]  /*5260*/  FFMA R87, R87, UR11, -R25 ;  /* 0x0000000b57577c23 */ /* 0x000fe20008000819 */
[----:B------:R-:W-:Y:S01]  /*5270*/  FMUL R99, R99, UR11 ;  /* 0x0000000b63637c20 */ /* 0x000fe20008400000 */
[----:B------:R-:W-:-:S02]  /*5280*/  F2FP.BF16.F32.PACK_AB R24, R13, R24 ;  /* 0x000000180d18723e */ /* 0x000fc400000010ff */
[----:B------:R-:W3:Y:S01]  /*5290*/  MUFU.EX2 R81, R81 ;  /* 0x0000005100517308 */ /* 0x000ee20000000800 */
[----:B--2---:R-:W-:Y:S01]  /*52a0*/  @!P6 FMUL R64, R64, R64 ;  /* 0x000000404040e220 */ /* 0x004fe20000400000 */
[----:B------:R-:W-:Y:S01]  /*52b0*/  FSETP.GEU.AND P6, PT, R30, -126, PT ;  /* 0xc2fc00001e00780b */ /* 0x000fe20003fce000 */
[----:B------:R-:W-:-:S05]  /*52c0*/  @!P5 FMUL R27, R27, 0.5 ;  /* 0x3f0000001b1bd820 */ /* 0x000fca0000400000 */
[----:B------:R2:W4:Y:S01]  /*52d0*/  MUFU.EX2 R76, R26 ;  /* 0x0000001a004c7308 */ /* 0x0005220000000800 */
[----:B-1----:R-:W-:Y:S01]  /*52e0*/  @!P3 FMUL R68, R68, R68 ;  /* 0x000000444444b220 */ /* 0x002fe20000400000 */
[----:B------:R-:W-:-:S05]  /*52f0*/  FSETP.GEU.AND P3, PT, R34, -126, PT ;  /* 0xc2fc00002200780b */ /* 0x000fca0003f6e000 */
[----:B------:R-:W-:Y:S01]  /*5300*/  @!P6 FMUL R30, R30, 0.5 ;  /* 0x3f0000001e1ee820 */ /* 0x000fe20000400000 */
[----:B------:R1:W5:Y:S01]  /*5310*/  MUFU.EX2 R31, R27 ;  /* 0x0000001b001f7308 */ /* 0x0003620000000800 */
[----:B---3--:R-:W-:Y:S01]  /*5320*/  @!P2 FMUL R81, R81, R81 ;  /* 0x000000515151a220 */ /* 0x008fe20000400000 */
[----:B------:R-:W-:Y:S01]  /*5330*/  FSETP.GEU.AND P2, PT, R29, -126, PT ;  /* 0xc2fc00001d00780b */ /* 0x000fe20003f4e000 */
[----:B--2---:R-:W-:-:S04]  /*5340*/  FFMA R26, R35, UR11, -R25 ;  /* 0x0000000b231a7c23 */ /* 0x004fc80008000819 */
        /* <DEDUP_REMOVED lines=13> */
[----:B------:R-:W-:Y:S01]  /*5420*/  @!P4 FMUL R26, R26, 0.5 ;  /* 0x3f0000001a1ac820 */ /* 0x000fe20000400000 */
[----:B-1----:R-:W-:-:S03]  /*5430*/  FFMA R34, R51, UR11, -R25 ;  /* 0x0000000b33227c23 */ /* 0x002fc60008000819 */
[----:B------:R-:W-:Y:S01]  /*5440*/  @!P5 FMUL R38, R38, 0.5 ;  /* 0x3f0000002626d820 */ /* 0x000fe20000400000 */
[----:B------:R1:W3:Y:S01]  /*5450*/  MUFU.EX2 R39, R26 ;  /* 0x0000001a00277308 */ /* 0x0002e20000000800 */
[----:B--2---:R-:W-:Y:S01]  /*5460*/  FFMA R29, R43, UR11, -R25 ;  /* 0x0000000b2b1d7c23 */ /* 0x004fe20008000819 */
[----:B----4-:R-:W-:-:S04]  /*5470*/  @!P3 FMUL R84, R84, R84 ;  /* 0x000000545454b220 */ /* 0x010fc80000400000 */
[----:B------:R-:W-:Y:S01]  /*5480*/  FSETP.GEU.AND P3, PT, R29, -126, PT ;  /* 0xc2fc00001d00780b */ /* 0x000fe20003f6e000 */
[----:B------:R-:W-:Y:S01]  /*5490*/  @!P6 FMUL R27, R27, 0.5 ;  /* 0x3f0000001b1be820 */ /* 0x000fe20000400000 */
[----:B------:R-:W2:Y:S01]  /*54a0*/  MUFU.EX2 R85, R38 ;  /* 0x0000002600557308 */ /* 0x000ea20000000800 */
[----:B-----5:R-:W-:Y:S01]  /*54b0*/  @!P2 FMUL R35, R35, R35 ;  /* 0x000000232323a220 */ /* 0x020fe20000400000 */
[----:B------:R-:W-:Y:S01]  /*54c0*/  FSETP.GEU.AND P2, PT, R42, -126, PT ;  /* 0xc2fc00002a00780b */ /* 0x000fe20003f4e000 */
[----:B-1----:R-:W-:-:S05]  /*54d0*/  FFMA R26, R46, UR11, -R25 ;  /* 0x0000000b2e1a7c23 */ /* 0x002fca0008000819 */
[----:B------:R1:W4:Y:S01]  /*54e0*/  MUFU.EX2 R100, R27 ;  /* 0x0000001b00647308 */ /* 0x0003220000000800 */
[----:B---3--:R-:W-:Y:S01]  /*54f0*/  @!P4 FMUL R39, R39, R39 ;  /* 0x000000272727c220 */ /* 0x008fe20000400000 */
[----:B------:R-:W-:Y:S01]  /*5500*/  FSETP.GEU.AND P4, PT, R26, -126, PT ;  /* 0xc2fc00001a00780b */ /* 0x000fe20003f8e000 */
[----:B------:R-:W-:-:S04]  /*5510*/  @!P3 FMUL R29, R29, 0.5 ;  /* 0x3f0000001d1db820 */ /* 0x000fc80000400000 */
[----:B------:R-:W-:Y:S01]  /*5520*/  @!P2 FMUL R42, R42, 0.5 ;  /* 0x3f0000002a2aa820 */ /* 0x000fe20000400000 */
[----:B------:R3:W5:Y:S01]  /*5530*/  MUFU.EX2 R46, R29 ;  /* 0x0000001d002e7308 */ /* 0x0007620000000800 */
[----:B-1----:R-:W-:Y:S01]  /*5540*/  FFMA R27, R50, UR11, -R25 ;  /* 0x0000000b321b7c23 */ /* 0x002fe20008000819 */
[----:B--2---:R-:W-:Y:S01]  /*5550*/  @!P5 FMUL R85, R85, R85 ;  /* 0x000000555555d220 */ /* 0x004fe20000400000 */
[----:B------:R-:W-:-:S04]  /*5560*/  FSETP.GEU.AND P5, PT, R30, -126, PT ;  /* 0xc2fc00001e00780b */ /* 0x000fc80003fae000 */
[----:B------:R-:W-:Y:S01]  /*5570*/  @!P4 FMUL R26, R26, 0.5 ;  /* 0x3f0000001a1ac820 */ /* 0x000fe20000400000 */
[----:B------:R-:W1:Y:S01]  /*5580*/  MUFU.EX2 R43, R42 ;  /* 0x0000002a002b7308 */ /* 0x000e620000000800 */
[----:B----4-:R-:W-:Y:S01]  /*5590*/  @!P6 FMUL R100, R100, R100 ;  /* 0x000000646464e220 */ /* 0x010fe20000400000 */
[----:B------:R-:W-:Y:S01]  /*55a0*/  FSETP.GEU.AND P6, PT, R27, -126, PT ;  /* 0xc2fc00001b00780b */ /* 0x000fe20003fce000 */
[----:B---3--:R-:W-:-:S05]  /*55b0*/  FFMA R29, R54, UR11, -R25 ;  /* 0x0000000b361d7c23 */ /* 0x008fca0008000819 */
[----:B------:R-:W-:Y:S01]  /*55c0*/  @!P5 FMUL R30, R30, 0.5 ;  /* 0x3f0000001e1ed820 */ /* 0x000fe20000400000 */
[----:B------:R2:W3:Y:S01]  /*55d0*/  MUFU.EX2 R47, R26 ;  /* 0x0000001a002f7308 */ /* 0x0004e20000000800 */
[----:B-----5:R-:W-:Y:S01]  /*55e0*/  @!P3 FMUL R46, R46, R46 ;  /* 0x0000002e2e2eb220 */ /* 0x020fe20000400000 */
[----:B------:R-:W-:-:S04]  /*55f0*/  FSETP.GEU.AND P3, PT, R29, -126, PT ;  /* 0xc2fc00001d00780b */ /* 0x000fc80003f6e000 */
[----:B------:R-:W-:Y:S02]  /*5600*/  @!P6 FMUL R27, R27, 0.5 ;  /* 0x3f0000001b1be820 */ /* 0x000fe40000400000 */
[----:B------:R4:W5:Y:S01]  /*5610*/  MUFU.EX2 R50, R30 ;  /* 0x0000001e00327308 */ /* 0x0009620000000800 */
[----:B-1----:R-:W-:Y:S01]  /*5620*/  @!P2 FMUL R43, R43, R43 ;  /* 0x0000002b2b2ba220 */ /* 0x002fe20000400000 */
[----:B------:R-:W-:Y:S01]  /*5630*/  FSETP.GEU.AND P2, PT, R34, -126, PT ;  /* 0xc2fc00002200780b */ /* 0x000fe20003f4e000 */
[----:B--2---:R-:W-:-:S04]  /*5640*/  FFMA R26, R55, UR11, -R25 ;  /* 0x0000000b371a7c23 */ /* 0x004fc80008000819 */
[----:B------:R-:W-:Y:S01]  /*5650*/  @!P3 FMUL R29, R29, 0.5 ;  /* 0x3f0000001d1db820 */ /* 0x000fe20000400000 */
[----:B------:R1:W2:Y:S01]  /*5660*/  MUFU.EX2 R51, R27 ;  /* 0x0000001b00337308 */ /* 0x0002a20000000800 */
[----:B----4-:R-:W-:Y:S01]  /*5670*/  FFMA R30, R58, UR11, -R25 ;  /* 0x0000000b3a1e7c23 */ /* 0x010fe20008000819 */
[----:B---3--:R-:W-:Y:S01]  /*5680*/  @!P4 FMUL R47, R47, R47 ;  /* 0x0000002f2f2fc220 */ /* 0x008fe20000400000 */
[----:B------:R-:W-:-:S04]  /*5690*/  FSETP.GEU.AND P4, PT, R26, -126, PT ;  /* 0xc2fc00001a00780b */ /* 0x000fc80003f8e000 */
[----:B------:R-:W-:Y:S01]  /*56a0*/  @!P2 FMUL R34, R34, 0.5 ;  /* 0x3f0000002222a820 */ /* 0x000fe20000400000 */
[----:B------:R3:W4:Y:S01]  /*56b0*/  MUFU.EX2 R55, R29 ;  /* 0x0000001d00377308 */ /* 0x0007220000000800 */
[----:B-1----:R-:W-:Y:S01]  /*56c0*/  FFMA R27, R59, UR11, -R25 ;  /* 0x0000000b3b1b7c23 */ /* 0x002fe20008000819 */
[----:B-----5:R-:W-:Y:S01]  /*56d0*/  @!P5 FMUL R50, R50, R50 ;  /* 0x000000323232d220 */ /* 0x020fe20000400000 */
[----:B------:R-:W-:-:S05]  /*56e0*/  FSETP.GEU.AND P5, PT, R30, -126, PT ;  /* 0xc2fc00001e00780b */ /* 0x000fca0003fae000 */
[----:B------:R1:W5:Y:S01]  /*56f0*/  MUFU.EX2 R54, R34 ;  /* 0x0000002200367308 */ /* 0x0003620000000800 */
[----:B--2---:R-:W-:Y:S01]  /*5700*/  @!P6 FMUL R51, R51, R51 ;  /* 0x000000333333e220 */ /* 0x004fe20000400000 */
[----:B------:R-:W-:Y:S01]  /*5710*/  FSETP.GEU.AND P6, PT, R27, -126, PT ;  /* 0xc2fc00001b00780b */ /* 0x000fe20003fce000 */
[----:B------:R-:W-:Y:S01]  /*5720*/  @!P4 FMUL R26, R26, 0.5 ;  /* 0x3f0000001a1ac820 */ /* 0x000fe20000400000 */
[----:B---3--:R-:W-:-:S04]  /*5730*/  FFMA R29, R63, UR11, -R25 ;  /* 0x0000000b3f1d7c23 */ /* 0x008fc80008000819 */
[----:B------:R-:W-:Y:S01]  /*5740*/  @!P5 FMUL R30, R30, 0.5 ;  /* 0x3f0000001e1ed820 */ /* 0x000fe20000400000 */
[----:B-1----:R-:W-:Y:S01]  /*5750*/  FFMA R34, R62, UR11, -R25 ;  /* 0x0000000b3e227c23 */ /* 0x002fe20008000819 */
[----:B------:R1:W2:Y:S01]  /*5760*/  MUFU.EX2 R58, R26 ;  /* 0x0000001a003a7308 */ /* 0x0002a20000000800 */
[----:B----4-:R-:W-:Y:S01]  /*5770*/  @!P3 FMUL R55, R55, R55 ;  /* 0x000000373737b220 */ /* 0x010fe20000400000 */
[----:B------:R-:W-:-:S03]  /*5780*/  FSETP.GEU.AND P3, PT, R29, -126, PT ;  /* 0xc2fc00001d00780b */ /* 0x000fc60003f6e000 */
[----:B------:R-:W-:Y:S01]  /*5790*/  @!P6 FMUL R27, R27, 0.5 ;  /* 0x3f0000001b1be820 */ /* 0x000fe20000400000 */
[----:B-----5:R-:W-:Y:S02]  /*57a0*/  @!P2 FMUL R54, R54, R54 ;  /* 0x000000363636a220 */ /* 0x020fe40000400000 */
[----:B------:R3:W4:Y:S01]  /*57b0*/  MUFU.EX2 R59, R30 ;  /* 0x0000001e003b7308 */ /* 0x0007220000000800 */
[----:B------:R-:W-:Y:S01]  /*57c0*/  FSETP.GEU.AND P2, PT, R34, -126, PT ;  /* 0xc2fc00002200780b */ /* 0x000fe20003f4e000 */
[----:B-1----:R-:W-:-:S05]  /*57d0*/  FFMA R26, R66, UR11, -R25 ;  /* 0x0000000b421a7c23 */ /* 0x002fca0008000819 */
[----:B------:R-:W-:Y:S01]  /*57e0*/  @!P3 FMUL R29, R29, 0.5 ;  /* 0x3f0000001d1db820 */ /* 0x000fe20000400000 */
[----:B------:R1:W5:Y:S01]  /*57f0*/  MUFU.EX2 R62, R27 ;  /* 0x0000001b003e7308 */ /* 0x0003620000000800 */
[----:B---3--:R-:W-:Y:S01]  /*5800*/  FFMA R30, R67, UR11, -R25 ;  /* 0x0000000b431e7c23 */ /* 0x008fe20008000819 */
[----:B--2---:R-:W-:Y:S01]  /*5810*/  @!P4 FMUL R58, R58, R58 ;  /* 0x0000003a3a3ac220 */ /* 0x004fe20000400000 */
[----:B------:R-:W-:-:S03]  /*5820*/  FSETP.GEU.AND P4, PT, R26, -126, PT ;  /* 0xc2fc00001a00780b */ /* 0x000fc60003f8e000 */
[----:B------:R-:W-:Y:S02]  /*5830*/  @!P2 FMUL R34, R34, 0.5 ;  /* 0x3f0000002222a820 */ /* 0x000fe40000400000 */
[----:B------:R2:W3:Y:S01]  /*5840*/  MUFU.EX2 R66, R29 ;  /* 0x0000001d00427308 */ /* 0x0004e20000000800 */
[----:B-1----:R-:W-:Y:S01]  /*5850*/  FFMA R27, R70, UR11, -R25 ;  /* 0x0000000b461b7c23 */ /* 0x002fe20008000819 */
[----:B----4-:R-:W-:Y:S01]  /*5860*/  @!P5 FMUL R59, R59, R59 ;  /* 0x0000003b3b3bd220 */ /* 0x010fe20000400000 */
[----:B------:R-:W-:-:S05]  /*5870*/  FSETP.GEU.AND P5, PT, R30, -126, PT ;  /* 0xc2fc00001e00780b */ /* 0x000fca0003fae000 */
[----:B------:R1:W4:Y:S01]  /*5880*/  MUFU.EX2 R63, R34 ;  /* 0x00000022003f7308 */ /* 0x0003220000000800 */
[----:B-----5:R-:W-:Y:S01]  /*5890*/  @!P6 FMUL R62, R62, R62 ;  /* 0x0000003e3e3ee220 */ /* 0x020fe20000400000 */
[----:B------:R-:W-:Y:S01]  /*58a0*/  FSETP.GEU.AND P6, PT, R27, -126, PT ;  /* 0xc2fc00001b00780b */ /* 0x000fe20003fce000 */
[----:B------:R-:W-:Y:S01]  /*58b0*/  @!P4 FMUL R26, R26, 0.5 ;  /* 0x3f0000001a1ac820 */ /* 0x000fe20000400000 */
[----:B--2---:R-:W-:-:S04]  /*58c0*/  FFMA R29, R78, UR11, -R25 ;  /* 0x0000000b4e1d7c23 */ /* 0x004fc80008000819 */
[----:B------:R-:W-:Y:S01]  /*58d0*/  @!P5 FMUL R30, R30, 0.5 ;  /* 0x3f0000001e1ed820 */ /* 0x000fe20000400000 */
[----:B-1----:R-:W-:Y:S01]  /*58e0*/  FFMA R34, R74, UR11, -R25 ;  /* 0x0000000b4a227c23 */ /* 0x002fe20008000819 */
[----:B------:R1:W2:Y:S01]  /*58f0*/  MUFU.EX2 R67, R26 ;  /* 0x0000001a00437308 */ /* 0x0002a20000000800 */
[----:B---3--:R-:W-:Y:S01]  /*5900*/  @!P3 FMUL R66, R66, R66 ;  /* 0x000000424242b220 */ /* 0x008fe20000400000 */
[----:B------:R-:W-:Y:S02]  /*5910*/  FADD R25, R21, R48 ;  /* 0x0000003015197221 */ /* 0x000fe40000000000 */
[----:B------:R-:W-:Y:S01]  /*5920*/  FSETP.GEU.AND P3, PT, R34, -126, PT ;  /* 0xc2fc00002200780b */ /* 0x000fe20003f6e000 */
[----:B------:R-:W-:Y:S01]  /*5930*/  @!P6 FMUL R27, R27, 0.5 ;  /* 0x3f0000001b1be820 */ /* 0x000fe20000400000 */
[----:B----4-:R-:W-:Y:S02]  /*5940*/  @!P2 FMUL R63, R63, R63 ;  /* 0x0000003f3f3fa220 */ /* 0x010fe40000400000 */
[----:B------:R3:W4:Y:S01]  /*5950*/  MUFU.EX2 R70, R30 ;  /* 0x0000001e00467308 */ /* 0x0007220000000800 */
[----:B------:R-:W-:Y:S01]  /*5960*/  FSETP.GEU.AND P2, PT, R71, -126, PT ;  /* 0xc2fc00004700780b */ /* 0x000fe20003f4e000 */
[----:B-1----:R-:W-:Y:S01]  /*5970*/  FADD R26, R32, R69 ;  /* 0x00000045201a7221 */ /* 0x002fe20000000000 */
[----:B------:R-:W-:-:S05]  /*5980*/  F2FP.BF16.F32.PACK_AB R32, R37, R32 ;  /* 0x000000202520723e */ /* 0x000fca00000010ff */
[----:B------:R1:W5:Y:S01]  /*5990*/  MUFU.EX2 R74, R27 ;  /* 0x0000001b004a7308 */ /* 0x0003620000000800 */
[----:B------:R-:W-:Y:S01]  /*59a0*/  @!P3 FMUL R34, R34, 0.5 ;  /* 0x3f0000002222b820 */ /* 0x000fe20000400000 */
[----:B--2---:R-:W-:Y:S01]  /*59b0*/  @!P4 FMUL R67, R67, R67 ;  /* 0x000000434343c220 */ /* 0x004fe20000400000 */
[----:B------:R-:W-:Y:S01]  /*59c0*/  FSETP.GEU.AND P4, PT, R75, -126, PT ;  /* 0xc2fc00004b00780b */ /* 0x000fe20003f8e000 */
[----:B---3--:R-:W-:Y:S01]  /*59d0*/  FADD R30, R36, R77 ;  /* 0x0000004d241e7221 */ /* 0x008fe20000000000 */
[----:B------:R-:W-:Y:S01]  /*59e0*/  F2FP.BF16.F32.PACK_AB R36, R45, R36 ;  /* 0x000000242d24723e */ /* 0x000fe200000010ff */
[----:B------:R-:W-:Y:S01]  /*59f0*/  @!P2 FMUL R71, R71, 0.5 ;  /* 0x3f0000004747a820 */ /* 0x000fe20000400000 */
[----:B------:R-:W-:Y:S01]  /*5a00*/  FADD R101, R84, R67 ;  /* 0x0000004354657221 */ /* 0x000fe20000000000 */
[----:B------:R2:W3:Y:S01]  /*5a10*/  MUFU.EX2 R78, R34 ;  /* 0x00000022004e7308 */ /* 0x0004e20000000800 */
[----:B----4-:R-:W-:Y:S01]  /*5a20*/  @!P5 FMUL R70, R70, R70 ;  /* 0x000000464646d220 */ /* 0x010fe20000400000 */
[----:B------:R-:W-:Y:S01]  /*5a30*/  FSETP.GEU.AND P5, PT, R29, -126, PT ;  /* 0xc2fc00001d00780b */ /* 0x000fe20003fae000 */
[----:B-1----:R-:W-:Y:S01]  /*5a40*/  FADD R27, R9, R26 ;  /* 0x0000001a091b7221 */ /* 0x002fe20000000000 */
[----:B------:R-:W-:Y:S01]  /*5a50*/  FADD R9, R13, R40 ;  /* 0x000000280d097221 */ /* 0x000fe20000000000 */
[----:B------:R-:W-:Y:S01]  /*5a60*/  FADD R26, R37, R56 ;  /* 0x00000038251a7221 */ /* 0x000fe20000000000 */
[----:B------:R-:W-:Y:S01]  /*5a70*/  FADD R38, R11, R30 ;  /* 0x0000001e0b267221 */ /* 0x000fe20000000000 */
[----:B------:R-:W-:Y:S01]  /*5a80*/  FADD R11, R10, R65 ;  /* 0x000000410a0b7221 */ /* 0x000fe20000000000 */
[----:B------:R-:W-:Y:S01]  /*5a90*/  @!P4 FMUL R75, R75, 0.5 ;  /* 0x3f0000004b4bc820 */ /* 0x000fe20000400000 */
[----:B-----5:R-:W-:Y:S01]  /*5aa0*/  @!P6 FMUL R74, R74, R74 ;  /* 0x0000004a4a4ae220 */ /* 0x020fe20000400000 */
[----:B------:R-:W-:Y:S01]  /*5ab0*/  FSETP.GEU.AND P6, PT, R82, -126, PT ;  /* 0xc2fc00005200780b */ /* 0x000fe20003fce000 */
[----:B------:R-:W1:Y:S01]  /*5ac0*/  MUFU.EX2 R71, R71 ;  /* 0x0000004700477308 */ /* 0x000e620000000800 */
[----:B--2---:R-:W-:Y:S01]  /*5ad0*/  FADD R34, R45, R64 ;  /* 0x000000402d227221 */ /* 0x004fe20000000000 */
[----:B------:R-:W-:Y:S01]  /*5ae0*/  FADD R30, R20, R81 ;  /* 0x00000051141e7221 */ /* 0x000fe20000000000 */
[----:B------:R-:W-:Y:S01]  /*5af0*/  FADD R27, R27, R38 ;  /* 0x000000261b1b7221 */ /* 0x000fe20000000000 */
[----:B------:R-:W-:Y:S01]  /*5b00*/  @!P5 FMUL R29, R29, 0.5 ;  /* 0x3f0000001d1dd820 */ /* 0x000fe20000400000 */
[----:B------:R-:W-:Y:S01]  /*5b10*/  FADD R34, R25, R34 ;  /* 0x0000002219227221 */ /* 0x000fe20000000000 */
[----:B---3--:R-:W-:Y:S01]  /*5b20*/  @!P3 FMUL R78, R78, R78 ;  /* 0x0000004e4e4eb220 */ /* 0x008fe20000400000 */
[----:B------:R-:W-:Y:S01]  /*5b30*/  FSETP.GEU.AND P3, PT, R83, -126, PT ;  /* 0xc2fc00005300780b */ /* 0x000fe20003f6e000 */
[----:B------:R-:W2:Y:S01]  /*5b40*/  MUFU.EX2 R75, R75 ;  /* 0x0000004b004b7308 */ /* 0x000ea20000000800 */
[----:B------:R-:W-:Y:S01]  /*5b50*/  FADD R42, R11, R30 ;  /* 0x0000001e0b2a7221 */ /* 0x000fe20000000000 */
[----:B------:R-:W-:Y:S01]  /*5b60*/  FADD R11, R33, R52 ;  /* 0x00000034210b7221 */ /* 0x000fe20000000000 */
[----:B------:R-:W-:Y:S01]  /*5b70*/  FADD R30, R49, R68 ;  /* 0x00000044311e7221 */ /* 0x000fe20000000000 */
[----:B------:R-:W-:Y:S01]  /*5b80*/  @!P6 FMUL R82, R82, 0.5 ;  /* 0x3f0000005252e820 */ /* 0x000fe20000400000 */
[----:B------:R-:W-:Y:S01]  /*5b90*/  FADD R102, R43, R78 ;  /* 0x0000004e2b667221 */ /* 0x000fe20000000000 */
[----:B------:R-:W-:Y:S01]  /*5ba0*/  F2FP.BF16.F32.PACK_AB R37, R54, R51 ;  /* 0x000000333625723e */ /* 0x000fe200000010ff */
[----:B------:R-:W-:Y:S01]  /*5bb0*/  FADD R30, R11, R30 ;  /* 0x0000001e0b1e7221 */ /* 0x000fe20000000000 */
[----:B------:R3:W4:Y:S01]  /*5bc0*/  MUFU.EX2 R72, R29 ;  /* 0x0000001d00487308 */ /* 0x0007220000000800 */
[----:B-1----:R-:W-:Y:S01]  /*5bd0*/  @!P2 FMUL R71, R71, R71 ;  /* 0x000000474747a220 */ /* 0x002fe20000400000 */
[----:B------:R-:W-:Y:S01]  /*5be0*/  FSETP.GEU.AND P2, PT, R99, -126, PT ;  /* 0xc2fc00006300780b */ /* 0x000fe20003f4e000 */
[----:B------:R-:W-:Y:S01]  /*5bf0*/  FADD R11, R76, R59 ;  /* 0x0000003b4c0b7221 */ /* 0x000fe20000000000 */
[----:B------:R-:W-:Y:S01]  /*5c00*/  @!P3 FMUL R83, R83, 0.5 ;  /* 0x3f0000005353b820 */ /* 0x000fe20000400000 */
[----:B------:R-:W-:-:S02]  /*5c10*/  F2FP.BF16.F32.PACK_AB R38, R49, R20 ;  /* 0x000000143126723e */ /* 0x000fc400000010ff */
[----:B------:R-:W-:Y:S01]  /*5c20*/  FADD R105, R11, R102 ;  /* 0x000000660b697221 */ /* 0x000fe20000000000 */
[----:B------:R-:W1:Y:S01]  /*5c30*/  MUFU.EX2 R82, R82 ;  /* 0x0000005200527308 */ /* 0x000e620000000800 */
[----:B--2---:R-:W-:Y:S01]  /*5c40*/  @!P4 FMUL R75, R75, R75 ;  /* 0x0000004b4b4bc220 */ /* 0x004fe20000400000 */
[----:B------:R-:W-:Y:S01]  /*5c50*/  FSETP.GEU.AND P4, PT, R79, -126, PT ;  /* 0xc2fc00004f00780b */ /* 0x000fe20003f8e000 */
[----:B---3--:R-:W-:Y:S01]  /*5c60*/  FADD R29, R9, R26 ;  /* 0x0000001a091d7221 */ /* 0x008fe20000000000 */
[----:B------:R-:W-:Y:S01]  /*5c70*/  FADD R9, R8, R57 ;  /* 0x0000003908097221 */ /* 0x000fe20000000000 */
[----:B------:R-:W-:Y:S01]  /*5c80*/  FADD R26, R14, R73 ;  /* 0x000000490e1a7221 */ /* 0x000fe20000000000 */
[----:B------:R-:W-:Y:S01]  /*5c90*/  FADD R103, R46, R75 ;  /* 0x0000004b2e677221 */ /* 0x000fe20000000000 */
[----:B------:R-:W-:Y:S01]  /*5ca0*/  @!P2 FMUL R99, R99, 0.5 ;  /* 0x3f0000006363a820 */ /* 0x000fe20000400000 */
[----:B------:R-:W2:Y:S01]  /*5cb0*/  MUFU.EX2 R83, R83 ;  /* 0x0000005300537308 */ /* 0x000ea20000000800 */
[----:B----4-:R-:W-:Y:S01]  /*5cc0*/  @!P5 FMUL R72, R72, R72 ;  /* 0x000000484848d220 */ /* 0x010fe20000400000 */
[----:B------:R-:W-:Y:S01]  /*5cd0*/  FSETP.GEU.AND P5, PT, R86, -126, PT ;  /* 0xc2fc00005600780b */ /* 0x000fe20003fae000 */
[----:B------:R-:W-:Y:S01]  /*5ce0*/  FADD R25, R9, R26 ;  /* 0x0000001a09197221 */ /* 0x000fe20000000000 */
[----:B------:R-:W-:Y:S01]  /*5cf0*/  FADD R9, R15, R44 ;  /* 0x0000002c0f097221 */ /* 0x000fe20000000000 */
[----:B------:R-:W-:Y:S01]  /*5d00*/  FADD R26, R41, R60 ;  /* 0x0000003c291a7221 */ /* 0x000fe20000000000 */
[----:B------:R-:W-:Y:S01]  /*5d10*/  FADD R11, R80, R63 ;  /* 0x0000003f500b7221 */ /* 0x000fe20000000000 */
[----:B------:R-:W-:Y:S01]  /*5d20*/  @!P4 FMUL R79, R79, 0.5 ;  /* 0x3f0000004f4fc820 */ /* 0x000fe20000400000 */
[----:B------:R-:W-:Y:S01]  /*5d30*/  FADD R102, R47, R72 ;  /* 0x000000482f667221 */ /* 0x000fe20000000000 */
[----:B-1----:R-:W-:Y:S01]  /*5d40*/  @!P6 FMUL R82, R82, R82 ;  /* 0x000000525252e220 */ /* 0x002fe20000400000 */
[----:B------:R-:W-:Y:S01]  /*5d50*/  FSETP.GEU.AND P6, PT, R87, -126, PT ;  /* 0xc2fc00005700780b */ /* 0x000fe20003fce000 */
[----:B------:R-:W-:Y:S01]  /*5d60*/  FADD R9, R9, R26 ;  /* 0x0000001a09097221 */ /* 0x000fe20000000000 */
[----:B------:R-:W-:Y:S01]  /*5d70*/  FADD R26, R31, R62 ;  /* 0x0000003e1f1a7221 */ /* 0x000fe20000000000 */
[----:B------:R-:W1:Y:S01]  /*5d80*/  MUFU.EX2 R79, R79 ;  /* 0x0000004f004f7308 */ /* 0x000e620000000800 */
[----:B------:R-:W-:Y:S01]  /*5d90*/  FADD R104, R51, R82 ;  /* 0x0000005233687221 */ /* 0x000fe20000000000 */
[----:B------:R-:W-:Y:S01]  /*5da0*/  @!P5 FMUL R86, R86, 0.5 ;  /* 0x3f0000005656d820 */ /* 0x000fe20000400000 */
[----:B------:R-:W-:Y:S01]  /*5db0*/  FADD R106, R26, R103 ;  /* 0x000000671a6a7221 */ /* 0x000fe20000000000 */
[----:B--2---:R-:W-:Y:S01]  /*5dc0*/  @!P3 FMUL R83, R83, R83 ;  /* 0x000000535353b220 */ /* 0x004fe20000400000 */
[----:B------:R-:W-:Y:S01]  /*5dd0*/  FSETP.GEU.AND P3, PT, R12, -126, PT ;  /* 0xc2fc00000c00780b */ /* 0x000fe20003f6e000 */
[----:B------:R-:W-:Y:S01]  /*5de0*/  FADD R108, R101, R104 ;  /* 0x00000068656c7221 */ /* 0x000fe20000000000 */
[----:B------:R-:W-:Y:S01]  /*5df0*/  FADD R26, R39, R70 ;  /* 0x00000046271a7221 */ /* 0x000fe20000000000 */
[----:B------:R-:W2:Y:S01]  /*5e00*/  MUFU.EX2 R86, R86 ;  /* 0x0000005600567308 */ /* 0x000ea20000000800 */
[----:B------:R-:W-:Y:S01]  /*5e10*/  FADD R101, R54, R83 ;  /* 0x0000005336657221 */ /* 0x000fe20000000000 */
[----:B------:R-:W-:Y:S01]  /*5e20*/  @!P6 FMUL R87, R87, 0.5 ;  /* 0x3f0000005757e820 */ /* 0x000fe20000400000 */
[----:B------:R-:W-:Y:S01]  /*5e30*/  FADD R107, R11, R102 ;  /* 0x000000660b6b7221 */ /* 0x000fe20000000000 */
[----:B------:R-:W-:Y:S01]  /*5e40*/  FADD R11, R35, R66 ;  /* 0x00000042230b7221 */ /* 0x000fe20000000000 */
[----:B------:R-:W-:Y:S01]  /*5e50*/  FADD R109, R26, R101 ;  /* 0x000000651a6d7221 */ /* 0x000fe20000000000 */
[----:B------:R-:W-:Y:S01]  /*5e60*/  FADD R26, R85, R74 ;  /* 0x0000004a551a7221 */ /* 0x000fe20000000000 */
[----:B------:R-:W-:Y:S01]  /*5e70*/  FADD R101, R100, R71 ;  /* 0x0000004764657221 */ /* 0x000fe20000000000 */
[----:B------:R-:W3:Y:S01]  /*5e80*/  MUFU.EX2 R87, R87 ;  /* 0x0000005700577308 */ /* 0x000ee20000000800 */
[----:B-1----:R-:W-:Y:S01]  /*5e90*/  @!P4 FMUL R79, R79, R79 ;  /* 0x0000004f4f4fc220 */ /* 0x002fe20000400000 */
[----:B------:R-:W-:Y:S01]  /*5ea0*/  @!P3 FMUL R12, R12, 0.5 ;  /* 0x3f0000000c0cb820 */ /* 0x000fe20000400000 */
[----:B------:R-:W-:Y:S01]  /*5eb0*/  FADD R29, R29, R34 ;  /* 0x000000221d1d7221 */ /* 0x000fe20000000000 */
[----:B------:R-:W-:Y:S01]  /*5ec0*/  FADD R42, R25, R42 ;  /* 0x0000002a192a7221 */ /* 0x000fe20000000000 */
[----:B------:R-:W-:Y:S01]  /*5ed0*/  FADD R102, R50, R79 ;  /* 0x0000004f32667221 */ /* 0x000fe20000000000 */
[----:B------:R-:W-:Y:S01]  /*5ee0*/  FADD R30, R9, R30 ;  /* 0x0000001e091e7221 */ /* 0x000fe20000000000 */
[----:B------:R-:W-:Y:S01]  /*5ef0*/  FADD R105, R105, R108 ;  /* 0x0000006c69697221 */ /* 0x000fe20000000000 */
[----:B------:R-:W1:Y:S01]  /*5f00*/  MUFU.EX2 R12, R12 ;  /* 0x0000000c000c7308 */ /* 0x000e620000000800 */
[----:B--2---:R-:W-:Y:S01]  /*5f10*/  @!P5 FMUL R86, R86, R86 ;  /* 0x000000565656d220 */ /* 0x004fe20000400000 */
[----:B------:R-:W-:Y:S01]  /*5f20*/  FADD R11, R11, R102 ;  /* 0x000000660b0b7221 */ /* 0x000fe20000000000 */
[----:B------:R-:W-:Y:S01]  /*5f30*/  FADD R106, R106, R109 ;  /* 0x0000006d6a6a7221 */ /* 0x000fe20000000000 */
[----:B------:R-:W-:Y:S01]  /*5f40*/  FADD R30, R29, R30 ;  /* 0x0000001e1d1e7221 */ /* 0x000fe20000000000 */
[----:B------:R-:W-:Y:S01]  /*5f50*/  FADD R103, R55, R86 ;  /* 0x0000005637677221 */ /* 0x000fe20000000000 */
[----:B------:R-:W-:Y:S01]  /*5f60*/  FADD R27, R27, R42 ;  /* 0x0000002a1b1b7221 */ /* 0x000fe20000000000 */
[----:B------:R-:W-:Y:S01]  /*5f70*/  SHF.L.U32 R9, R23, 0x1f, RZ ;  /* 0x0000001f17097819 */ /* 0x000fe200000006ff */
[----:B------:R-:W2:Y:S01]  /*5f80*/  MUFU.EX2 R99, R99 ;  /* 0x0000006300637308 */ /* 0x000ea20000000800 */
[----:B---3--:R-:W-:Y:S01]  /*5f90*/  @!P6 FMUL R87, R87, R87 ;  /* 0x000000575757e220 */ /* 0x008fe20000400000 */
[----:B------:R-:W-:Y:S01]  /*5fa0*/  FADD R26, R26, R103 ;  /* 0x000000671a1a7221 */ /* 0x000fe20000000000 */
[----:B------:R-:W-:Y:S01]  /*5fb0*/  FADD R27, R27, R30 ;  /* 0x0000001e1b1b7221 */ /* 0x000fe20000000000 */
[----:B------:R-:W-:Y:S01]  /*5fc0*/  F2FP.BF16.F32.PACK_AB R30, R33, R10 ;  /* 0x0000000a211e723e */ /* 0x000fe200000010ff */
[----:B------:R-:W-:Y:S01]  /*5fd0*/  FADD R104, R58, R87 ;  /* 0x000000573a687221 */ /* 0x000fe20000000000 */
[----:B------:R-:W-:Y:S01]  /*5fe0*/  FADD R26, R107, R26 ;  /* 0x0000001a6b1a7221 */ /* 0x000fe20000000000 */
[----:B------:R-:W-:-:S02]  /*5ff0*/  F2FP.BF16.F32.PACK_AB R33, R46, R43 ;  /* 0x0000002b2e21723e */ /* 0x000fc400000010ff */
[----:B------:R-:W-:Y:S01]  /*6000*/  FADD R104, R101, R104 ;  /* 0x0000006865687221 */ /* 0x000fe20000000000 */
[----:B------:R-:W-:Y:S01]  /*6010*/  FADD R26, R105, R26 ;  /* 0x0000001a691a7221 */ /* 0x000fe20000000000 */
[----:B-1----:R-:W-:Y:S01]  /*6020*/  @!P3 FMUL R12, R12, R12 ;  /* 0x0000000c0c0cb220 */ /* 0x002fe20000400000 */
[----:B------:R-:W-:Y:S01]  /*6030*/  F2FP.BF16.F32.PACK_AB R42, R44, R57 ;  /* 0x000000392c2a723e */ /* 0x000fe200000010ff */
[----:B------:R-:W-:Y:S01]  /*6040*/  FADD R11, R11, R104 ;  /* 0x000000680b0b7221 */ /* 0x000fe20000000000 */
[----:B------:R-:W-:Y:S01]  /*6050*/  F2FP.BF16.F32.PACK_AB R25, R31, R76 ;  /* 0x0000004c1f19723e */ /* 0x000fe200000010ff */
[----:B------:R-:W-:Y:S01]  /*6060*/  FFMA R3, R12, R3, R27 ;  /* 0x000000030c037223 */ /* 0x000fe2000000001b */
[----:B------:R-:W-:Y:S01]  /*6070*/  F2FP.BF16.F32.PACK_AB R27, R35, R80 ;  /* 0x00000050231b723e */ /* 0x000fe200000010ff */
[----:B------:R-:W-:Y:S01]  /*6080*/  FADD R11, R106, R11 ;  /* 0x0000000b6a0b7221 */ /* 0x000fe20000000000 */
[----:B--2---:R-:W-:Y:S01]  /*6090*/  @!P2 FMUL R99, R99, R99 ;  /* 0x000000636363a220 */ /* 0x004fe20000400000 */
[----:B------:R1:W2:Y:S01]  /*60a0*/  SYNCS.PHASECHK.TRANS64.TRYWAIT P2, [UR6+0x7200], R9 ;  /* 0x00720009ff0075a7 */ /* 0x0002a20008040146 */
[----:B------:R-:W-:Y:S01]  /*60b0*/  F2FP.BF16.F32.PACK_AB R29, R39, R84 ;  /* 0x00000054271d723e */ /* 0x000fe200000010ff */
[----:B------:R-:W-:Y:S01]  /*60c0*/  FADD R26, R26, R11 ;  /* 0x0000000b1a1a7221 */ /* 0x000fe20000000000 */
[----:B------:R-:W-:Y:S01]  /*60d0*/  F2FP.BF16.F32.PACK_AB R34, R41, R14 ;  /* 0x0000000e2922723e */ /* 0x000fe200000010ff */
[----:B------:R-:W-:Y:S01]  /*60e0*/  FMUL R88, R88, R12 ;  /* 0x0000000c58587220 */ /* 0x000fe20000400000 */
[----:B------:R-:W-:Y:S01]  /*60f0*/  F2FP.BF16.F32.PACK_AB R35, R50, R47 ;  /* 0x0000002f3223723e */ /* 0x000fe200000010ff */
[----:B------:R-:W-:Y:S01]  /*6100*/  FFMA R0, R99, R0, R26 ;  /* 0x0000000063007223 */ /* 0x000fe2000000001a */
[----:B------:R-:W-:Y:S01]  /*6110*/  F2FP.BF16.F32.PACK_AB R40, R40, R53 ;  /* 0x000000352828723e */ /* 0x000fe200000010ff */
[-C--:B------:R-:W-:Y:S01]  /*6120*/  FMUL R89, R89, R12.reuse ;  /* 0x0000000c59597220 */ /* 0x080fe20000400000 */
[----:B------:R-:W-:Y:S01]  /*6130*/  F2FP.BF16.F32.PACK_AB R44, R48, R61 ;  /* 0x0000003d302c723e */ /* 0x000fe200000010ff */
[-C--:B------:R-:W-:Y:S01]  /*6140*/  FMUL R92, R92, R12.reuse ;  /* 0x0000000c5c5c7220 */ /* 0x080fe20000400000 */
[----:B------:R-:W-:Y:S01]  /*6150*/  F2FP.BF16.F32.PACK_AB R46, R52, R65 ;  /* 0x00000041342e723e */ /* 0x000fe200000010ff */
[----:B------:R-:W-:Y:S01]  /*6160*/  FMUL R93, R93, R12 ;  /* 0x0000000c5d5d7220 */ /* 0x000fe20000400000 */
[----:B------:R-:W-:Y:S01]  /*6170*/  F2FP.BF16.F32.PACK_AB R26, R15, R8 ;  /* 0x000000080f1a723e */ /* 0x000fe200000010ff */
[-C--:B------:R-:W-:Y:S01]  /*6180*/  FMUL R90, R90, R99.reuse ;  /* 0x000000635a5a7220 */ /* 0x080fe20000400000 */
[-C--:B------:R-:W-:Y:S01]  /*6190*/  FMUL R91, R91, R99.reuse ;  /* 0x000000635b5b7220 */ /* 0x080fe20000400000 */
[-C--:B------:R-:W-:Y:S01]  /*61a0*/  FMUL R94, R94, R99.reuse ;  /* 0x000000635e5e7220 */ /* 0x080fe20000400000 */
[----:B------:R-:W-:Y:S01]  /*61b0*/  FMUL R95, R95, R99 ;  /* 0x000000635f5f7220 */ /* 0x000fe20000400000 */
        /* <DEDUP_REMOVED lines=12> */
[----:B------:R-:W-:Y:S01]  /*6280*/  F2FP.BF16.F32.PACK_AB R54, R68, R81 ;  /* 0x000000514436723e */ /* 0x000fe200000010ff */
[----:B-12---:R-:W-:Y:S06]  /*6290*/  @!P0 BRA `(.L_x_29) ;  /* 0x0000000000048947 */ /* 0x006fec0003800000 */
[----:B------:R-:W-:Y:S01]  /*62a0*/  BPT.TRAP 0x1 ;  /* 0x000000040000795c */ /* 0x000fe20000300000 */
.L_x_29:
[----:B------:R-:W-:Y:S05]  /*62b0*/  @P2 BRA `(.L_x_30) ;  /* 0x0000000000082947 */ /* 0x000fea0003800000 */
[----:B------:R-:W1:Y:S02]  /*62c0*/  SYNCS.PHASECHK.TRANS64.TRYWAIT P2, [UR6+0x7200], R9 ;  /* 0x00720009ff0075a7 */ /* 0x000e640008040146 */
[----:B-1----:R-:W-:Y:S05]  /*62d0*/  @!P2 BRA `(.L_x_31) ;  /* 0x00000060000ca947 */ /* 0x002fea0003800000 */
.L_x_30:
[----:B------:R-:W-:Y:S01]  /*62e0*/  ULEA UR10, UR51, UR48, 0x8 ;  /* 0x00000030330a7291 */ /* 0x000fe2000f8e403f */
[----:B------:R-:W-:Y:S01]  /*62f0*/  WARPGROUP.ARRIVE ;  /* 0x00000000000079c5 */ /* 0x000fe20000000000 */
[----:B------:R-:W-:Y:S01]  /*6300*/  UMOV UR7, 0xc0000010 ;  /* 0xc000001000077882 */ /* 0x000fe20000000000 */
[----:B------:R-:W-:-:S04]  /*6310*/  F2FP.BF16.F32.PACK_AB R55, R87, R86 ;  /* 0x000000565737723e */ /* 0x000fc800000010ff */
[----:B------:R-:W-:Y:S02]  /*6320*/  UMOV UR6, UR10 ;  /* 0x0000000a00067c82 */ /* 0x000fe40008000000 */
        /* <DEDUP_REMOVED lines=39> */
.L_x_32:
[----:B------:R-:W-:-:S04]  /*65a0*/  ULEA UR6, UR9, UR47, 0x3 ;  /* 0x0000002f09067291 */ /* 0x000fc8000f8e183f */
[----:B------:R-:W-:-:S04]  /*65b0*/  UIADD3 UR6, UR6, 0x7228, URZ ;  /* 0x0000722806067890 */ /* 0x000fc8000fffe03f */
[----:B------:R-:W-:-:S09]  /*65c0*/  UPRMT UR6, URZ, 0x654, UR6 ;  /* 0x000006543f067896 */ /* 0x000fd20008000006 */
[----:B------:R-:W-:Y:S01]  /*65d0*/  SYNCS.ARRIVE.TRANS64.RED.A1T0 RZ, [UR6], RZ ;  /* 0x000000ffffff79a7 */ /* 0x000fe20008100406 */
[----:B------:R-:W-:Y:S05]  /*65e0*/  @P1 BRA `(.L_x_33) ;  /* 0x0000000000041947 */ /* 0x000fea0003800000 */
[----:B------:R-:W-:Y:S01]  /*65f0*/  BPT.TRAP 0x1 ;  /* 0x000000040000795c */ /* 0x000fe20000300000 */
.L_x_33:
[----:B------:R-:W-:-:S04]  /*6600*/  UIADD3 UR9, UR9, 0x1, URZ ;  /* 0x0000000109097890 */ /* 0x000fc8000fffe03f */
[----:B------:R-:W-:-:S04]  /*6610*/  UISETP.NE.AND UP0, UPT, UR9, 0x5, UPT ;  /* 0x000000050900788c */ /* 0x000fc8000bf05270 */
[----:B------:R-:W-:Y:S01]  /*6620*/  USEL UR9, UR9, URZ, UP0 ;  /* 0x0000003f09097287 */ /* 0x000fe20008000000 */
[----:B------:R-:W-:Y:S11]  /*6630*/  @!P0 BRA `(.L_x_34) ;  /* 0x0000000000048947 */ /* 0x000ff60003800000 */
[----:B------:R-:W-:Y:S01]  /*6640*/  BPT.TRAP 0x1 ;  /* 0x000000040000795c */ /* 0x000fe20000300000 */
.L_x_34:
[----:B------:R-:W-:-:S04]  /*6650*/  ULEA UR6, UR9, UR47, 0x3 ;  /* 0x0000002f09067291 */ /* 0x000fc8000f8e183f */
[----:B------:R-:W-:-:S04]  /*6660*/  UIADD3 UR6, UR6, 0x7228, URZ ;  /* 0x0000722806067890 */ /* 0x000fc8000fffe03f */
[----:B------:R-:W-:-:S09]  /*6670*/  UPRMT UR6, URZ, 0x654, UR6 ;  /* 0x000006543f067896 */ /* 0x000fd20008000006 */
[----:B------:R-:W-:Y:S01]  /*6680*/  SYNCS.ARRIVE.TRANS64.RED.A1T0 RZ, [UR6], RZ ;  /* 0x000000ffffff79a7 */ /* 0x000fe20008100406 */
[----:B------:R-:W-:Y:S05]  /*6690*/  @P1 BRA `(.L_x_35) ;  /* 0x0000000000041947 */ /* 0x000fea0003800000 */
[----:B------:R-:W-:Y:S01]  /*66a0*/  BPT.TRAP 0x1 ;  /* 0x000000040000795c */ /* 0x000fe20000300000 */
.L_x_35:
[----:B------:R-:W-:Y:S01]  /*66b0*/  UIADD3 UR51, UR51, 0x1, URZ ;  /* 0x0000000133337890 */ /* 0x000fe2000fffe03f */
[C---:B------:R-:W-:Y:S01]  /*66c0*/  ISETP.GT.AND P2, PT, R7.reuse, 0x2, PT ;  /* 0x000000020700780c */ /* 0x040fe20003f44270 */
[----:B------:R-:W-:Y:S01]  /*66d0*/  UIADD3 UR9, UR9, 0x1, URZ ;  /* 0x0000000109097890 */ /* 0x000fe2000fffe03f */
[----:B------:R-:W-:Y:S01]  /*66e0*/  VIADD R7, R7, 0xffffffff ;  /* 0xffffffff07077836 */ /* 0x000fe20000000000 */
[----:B------:R-:W-:Y:S01]  /*66f0*/  UISETP.NE.AND UP1, UPT, UR51, 0x5, UPT ;  /* 0x000000053300788c */ /* 0x000fe2000bf25270 */
[----:B------:R-:W-:Y:S01]  /*6700*/  VIADD R5, R5, 0x80 ;  /* 0x0000008005057836 */ /* 0x000fe20000000000 */
[----:B------:R-:W-:Y:S01]  /*6710*/  UISETP.NE.AND UP0, UPT, UR9, 0x5, UPT ;  /* 0x000000050900788c */ /* 0x000fe2000bf05270 */
[----:B------:R-:W-:Y:S01]  /*6720*/  IMAD.MOV.U32 R11, RZ, RZ, R4 ;  /* 0x000000ffff0b7224 */ /* 0x000fe200078e0004 */
[----:B------:R-:W-:Y:S01]  /*6730*/  USEL UR6, URZ, 0x1, UP1 ;  /* 0x000000013f067887 */ /* 0x000fe20008800000 */
[----:B-1----:R-:W-:Y:S01]  /*6740*/  IMAD.MOV.U32 R9, RZ, RZ, R6 ;  /* 0x000000ffff097224 */ /* 0x002fe200078e0006 */
[----:B------:R-:W-:-:S02]  /*6750*/  USEL UR9, UR9, URZ, UP0 ;  /* 0x0000003f09097287 */ /* 0x000fc40008000000 */
[----:B------:R-:W-:Y:S02]  /*6760*/  USEL UR51, UR51, URZ, UP1 ;  /* 0x0000003f33337287 */ /* 0x000fe40008800000 */
[----:B------:R-:W-:Y:S01]  /*6770*/  LOP3.LUT R23, R23, UR6, RZ, 0x3c, !PT ;  /* 0x0000000617177c12 */ /* 0x000fe2000f8e3cff */
[----:B------:R-:W-:Y:S09]  /*6780*/  @P2 BRA `(.L_x_36) ;  /* 0xffffffd800682947 */ /* 0x000ff2000383ffff */
.L_x_25:
[----:B------:R-:W-:-:S13]  /*6790*/  ISETP.GE.AND P2, PT, R7, 0x1, PT ;  /* 0x000000010700780c */ /* 0x000fda0003f46270 */
[----:B------:R-:W-:Y:S05]  /*67a0*/  @!P2 BRA `(.L_x_37) ;  /* 0x000000300028a947 */ /* 0x000fea0003800000 */
[----:B------:R-:W-:Y:S01]  /*67b0*/  IMAD.MOV.U32 R9, RZ, RZ, R4 ;  /* 0x000000ffff097224 */ /* 0x000fe200078e0004 */
[----:B------:R-:W-:Y:S01]  /*67c0*/  ULDC UR11, c[0x0][0x604] ;  /* 0x00018100000b7ab9 */ /* 0x000fe20000000800 */
[----:B------:R-:W-:-:S07]  /*67d0*/  IMAD.MOV.U32 R8, RZ, RZ, R6 ;  /* 0x000000ffff087224 */ /* 0x000fce00078e0006 */
.L_x_48:
[----:B------:R-:W-:Y:S05]  /*67e0*/  @!P0 BRA `(.L_x_38) ;  /* 0x0000000000048947 */ /* 0x000fea0003800000 */
[----:B------:R-:W-:Y:S01]  /*67f0*/  BPT.TRAP 0x1 ;  /* 0x000000040000795c */ /* 0x000fe20000300000 */
.L_x_38:
[----:B------:R-:W-:Y:S01]  /*6800*/  ULEA UR6, UR51, UR47, 0x3 ;  /* 0x0000002f33067291 */ /* 0x000fe2000f8e183f */
[----:B------:R-:W-:-:S08]  /*6810*/  SHF.L.U32 R4, R23, 0x1f, RZ ;  /* 0x0000001f17047819 */ /* 0x000fd000000006ff */
[----:B------:R-:W1:Y:S02]  /*6820*/  SYNCS.PHASECHK.TRANS64.TRYWAIT P2, [UR6+0x7200], R4 ;  /* 0x00720004ff0075a7 */ /* 0x000e640008040146 */
[----:B-1----:R-:W-:Y:S05]  /*6830*/  @!P2 BRA `(.L_x_39) ;  /* 0x0000005800cca947 */ /* 0x002fea0003800000 */
.L_x_125:
        /* <DEDUP_REMOVED lines=12> */
.L_x_40:
[----:B------:R-:W-:Y:S01]  /*6900*/  LEA R122, R16, R97, 0x6 ;  /* 0x00000061107a7211 */ /* 0x000fe200078e30ff */
[C---:B-1----:R-:W-:Y:S01]  /*6910*/  VIADD R4, R5.reuse, 0x1 ;  /* 0x0000000105047836 */ /* 0x042fe20000000000 */
[----:B------:R-:W-:Y:S01]  /*6920*/  ULEA UR6, UR51, UR47, 0x3 ;  /* 0x0000002f33067291 */ /* 0x000fe2000f8e183f */
[C---:B------:R-:W-:Y:S01]  /*6930*/  VIADD R6, R5.reuse, 0x8 ;  /* 0x0000000805067836 */ /* 0x040fe20000000000 */
[C---:B------:R-:W-:Y:S01]  /*6940*/  ISETP.GE.AND P2, PT, R122.reuse, R5, PT ;  /* 0x000000057a00720c */ /* 0x040fe20003f46270 */
[C---:B------:R-:W-:Y:S01]  /*6950*/  VIADD R10, R5.reuse, 0x9 ;  /* 0x00000009050a7836 */ /* 0x040fe20000000000 */
[----:B------:R-:W-:Y:S01]  /*6960*/  ISETP.GE.AND P3, PT, R122, R4, PT ;  /* 0x000000047a00720c */ /* 0x000fe20003f66270 */
[C---:B------:R-:W-:Y:S01]  /*6970*/  VIADD R11, R5.reuse, 0x10 ;  /* 0x00000010050b7836 */ /* 0x040fe20000000000 */
[----:B------:R-:W-:Y:S01]  /*6980*/  FSEL R24, R24, -INF , P2 ;  /* 0xff80000018187808 */ /* 0x000fe20001000000 */
[----:B------:R-:W-:Y:S01]  /*6990*/  VIADD R99, R5, 0x29 ;  /* 0x0000002905637836 */ /* 0x000fe20000000000 */
[----:B------:R-:W-:-:S02]  /*69a0*/  ISETP.GE.AND P2, PT, R122, R6, PT ;  /* 0x000000067a00720c */ /* 0x000fc40003f46270 */
[----:B------:R-:W-:Y:S02]  /*69b0*/  FSEL R25, R25, -INF , P3 ;  /* 0xff80000019197808 */ /* 0x000fe40001800000 */
[----:B------:R-:W-:Y:S02]  /*69c0*/  FMNMX R12, R24, R9, !PT ;  /* 0x00000009180c7209 */ /* 0x000fe40007800000 */
[----:B------:R-:W-:Y:S02]  /*69d0*/  ISETP.GE.AND P3, PT, R122, R10, PT ;  /* 0x0000000a7a00720c */ /* 0x000fe40003f66270 */
[----:B------:R-:W-:Y:S02]  /*69e0*/  FSEL R28, R28, -INF , P2 ;  /* 0xff8000001c1c7808 */ /* 0x000fe40001000000 */
[----:B------:R-:W-:Y:S01]  /*69f0*/  FMNMX R13, R25, R12, !PT ;  /* 0x0000000c190d7209 */ /* 0x000fe20007800000 */
[----:B------:R-:W-:Y:S01]  /*6a00*/  VIADD R12, R5, 0x11 ;  /* 0x00000011050c7836 */ /* 0x000fe20000000000 */
[----:B------:R-:W-:-:S02]  /*6a10*/  ISETP.GE.AND P2, PT, R122, R11, PT ;  /* 0x0000000b7a00720c */ /* 0x000fc40003f46270 */
[----:B------:R-:W-:Y:S02]  /*6a20*/  FSEL R29, R29, -INF , P3 ;  /* 0xff8000001d1d7808 */ /* 0x000fe40001800000 */
[----:B------:R-:W-:Y:S01]  /*6a30*/  FMNMX R14, R28, R13, !PT ;  /* 0x0000000d1c0e7209 */ /* 0x000fe20007800000 */
[----:B------:R-:W-:Y:S01]  /*6a40*/  VIADD R13, R5, 0x18 ;  /* 0x00000018050d7836 */ /* 0x000fe20000000000 */
[----:B------:R-:W-:Y:S02]  /*6a50*/  ISETP.GE.AND P3, PT, R122, R12, PT ;  /* 0x0000000c7a00720c */ /* 0x000fe40003f66270 */
[----:B------:R-:W-:Y:S02]  /*6a60*/  FSEL R32, R32, -INF , P2 ;  /* 0xff80000020207808 */ /* 0x000fe40001000000 */
[----:B------:R-:W-:Y:S02]  /*6a70*/  FMNMX R15, R29, R14, !PT ;  /* 0x0000000e1d0f7209 */ /* 0x000fe40007800000 */
[----:B------:R-:W-:-:S02]  /*6a80*/  IADD3 R14, R5, 0x19, RZ ;  /* 0x00000019050e7810 */ /* 0x000fc40007ffe0ff */
[----:B------:R-:W-:Y:S02]  /*6a90*/  ISETP.GE.AND P2, PT, R122, R13, PT ;  /* 0x0000000d7a00720c */ /* 0x000fe40003f46270 */
[----:B------:R-:W-:Y:S02]  /*6aa0*/  FSEL R33, R33, -INF , P3 ;  /* 0xff80000021217808 */ /* 0x000fe40001800000 */
[----:B------:R-:W-:Y:S01]  /*6ab0*/  FMNMX R20, R32, R15, !PT ;  /* 0x0000000f20147209 */ /* 0x000fe20007800000 */
[----:B------:R-:W-:Y:S01]  /*6ac0*/  VIADD R15, R5, 0x20 ;  /* 0x00000020050f7836 */ /* 0x000fe20000000000 */
        /* <DEDUP_REMOVED lines=19> */
[----:B------:R-:W-:-:S02]  /*6c00*/  ISETP.GE.AND P2, PT, R122, R100, PT ;  /* 0x000000647a00720c */ /* 0x000fc40003f46270 */
[----:B------:R-:W-:Y:S02]  /*6c10*/  FSEL R45, R45, -INF , P3 ;  /* 0xff8000002d2d7808 */ /* 0x000fe40001800000 */
[----:B------:R-:W-:Y:S01]  /*6c20*/  FMNMX R104, R44, R103, !PT ;  /* 0x000000672c687209 */ /* 0x000fe20007800000 */
[C---:B------:R-:W-:Y:S01]  /*6c30*/  VIADD R103, R5.reuse, 0x39 ;  /* 0x0000003905677836 */ /* 0x040fe20000000000 */
[----:B------:R-:W-:Y:S02]  /*6c40*/  IADD3 R102, R5, 0x38, RZ ;  /* 0x0000003805667810 */ /* 0x000fe40007ffe0ff */
        /* <DEDUP_REMOVED lines=22> */
[----:B------:R-:W-:Y:S02]  /*6db0*/  FMNMX R110, R56, R109, !PT ;  /* 0x0000006d386e7209 */ /* 0x000fe40007800000 */
[----:B------:R-:W-:Y:S02]  /*6dc0*/  ISETP.GE.AND P3, PT, R122, R107, PT ;  /* 0x0000006b7a00720c */ /* 0x000fe40003f66270 */
[----:B------:R-:W-:Y:S02]  /*6dd0*/  FSEL R60, R60, -INF , P2 ;  /* 0xff8000003c3c7808 */ /* 0x000fe40001000000 */
[----:B------:R-:W-:Y:S01]  /*6de0*/  FMNMX R111, R57, R110, !PT ;  /* 0x0000006e396f7209 */ /* 0x000fe20007800000 */
[C---:B------:R-:W-:Y:S01]  /*6df0*/  VIADD R110, R5.reuse, 0x58 ;  /* 0x00000058056e7836 */ /* 0x040fe20000000000 */
        /* <DEDUP_REMOVED lines=42> */
[----:B------:R-:W-:Y:S02]  /*70a0*/  FMNMX R120, R80, R121, !PT ;  /* 0x0000007950787209 */ /* 0x000fe40007800000 */
[C---:B------:R-:W-:Y:S01]  /*70b0*/  ISETP.GE.AND P3, PT, R122.reuse, R119, PT ;  /* 0x000000777a00720c */ /* 0x040fe20003f66270 */
[----:B------:R-:W-:Y:S01]  /*70c0*/  VIADD R122, R122, 0x8 ;  /* 0x000000087a7a7836 */ /* 0x000fe20000000000 */
[----:B------:R-:W-:Y:S02]  /*70d0*/  FSEL R84, R84, -INF , P2 ;  /* 0xff80000054547808 */ /* 0x000fe40001000000 */
[----:B------:R-:W-:Y:S02]  /*70e0*/  FMNMX R121, R81, R120, !PT ;  /* 0x0000007851797209 */ /* 0x000fe40007800000 */
[----:B------:R-:W-:-:S02]  /*70f0*/  FSEL R85, R85, -INF , P3 ;  /* 0xff80000055557808 */ /* 0x000fc40001800000 */
[----:B------:R-:W-:Y:S02]  /*7100*/  FMNMX R120, R84, R121, !PT ;  /* 0x0000007954787209 */ /* 0x000fe40007800000 */
[C---:B------:R-:W-:Y:S02]  /*7110*/  ISETP.GE.AND P5, PT, R122.reuse, R4, PT ;  /* 0x000000047a00720c */ /* 0x040fe40003fa6270 */
[----:B------:R-:W-:Y:S02]  /*7120*/  FMNMX R120, R85, R120, !PT ;  /* 0x0000007855787209 */ /* 0x000fe40007800000 */
[C---:B------:R-:W-:Y:S02]  /*7130*/  ISETP.GE.AND P6, PT, R122.reuse, R12, PT ;  /* 0x0000000c7a00720c */ /* 0x040fe40003fc6270 */
[----:B------:R-:W-:Y:S01]  /*7140*/  ISETP.GE.AND P2, PT, R122, R10, PT ;  /* 0x0000000a7a00720c */ /* 0x000fe20003f46270 */
[----:B------:R-:W1:Y:S01]  /*7150*/  SHFL.BFLY PT, R121, R120, 0x1, 0x1f ;  /* 0x0c201f0078797f89 */ /* 0x000e6200000e0000 */
[----:B------:R-:W-:-:S02]  /*7160*/  FSEL R35, R35, -INF , P6 ;  /* 0xff80000023237808 */ /* 0x000fc40003000000 */
[C---:B------:R-:W-:Y:S02]  /*7170*/  ISETP.GE.AND P6, PT, R122.reuse, R21, PT ;  /* 0x000000157a00720c */ /* 0x040fe40003fc6270 */
[----:B------:R-:W-:Y:S02]  /*7180*/  ISETP.GE.AND P4, PT, R122, R11, PT ;  /* 0x0000000b7a00720c */ /* 0x000fe40003f86270 */
[----:B------:R-:W-:Y:S02]  /*7190*/  FSEL R46, R46, -INF , P6 ;  /* 0xff8000002e2e7808 */ /* 0x000fe40003000000 */
[C---:B------:R-:W-:Y:S02]  /*71a0*/  ISETP.GE.AND P6, PT, R122.reuse, R103, PT ;  /* 0x000000677a00720c */ /* 0x040fe40003fc6270 */
[----:B------:R-:W-:Y:S02]  /*71b0*/  ISETP.GE.AND P3, PT, R122, R6, PT ;  /* 0x000000067a00720c */ /* 0x000fe40003f66270 */
[----:B------:R-:W-:-:S02]  /*71c0*/  FSEL R31, R31, -INF , P2 ;  /* 0xff8000001f1f7808 */ /* 0x000fc40001000000 */
[----:B------:R-:W-:Y:S02]  /*71d0*/  ISETP.GE.AND P2, PT, R122, R15, PT ;  /* 0x0000000f7a00720c */ /* 0x000fe40003f46270 */
[----:B------:R-:W-:Y:S02]  /*71e0*/  FSEL R55, R55, -INF , P6 ;  /* 0xff80000037377808 */ /* 0x000fe40003000000 */
[----:B------:R-:W-:Y:S02]  /*71f0*/  FSEL R34, R34, -INF , P4 ;  /* 0xff80000022227808 */ /* 0x000fe40002000000 */
[----:B------:R-:W-:Y:S02]  /*7200*/  FSEL R30, R30, -INF , P3 ;  /* 0xff8000001e1e7808 */ /* 0x000fe40001800000 */
[----:B------:R-:W-:Y:S02]  /*7210*/  ISETP.GE.AND P4, PT, R122, R20, PT ;  /* 0x000000147a00720c */ /* 0x000fe40003f86270 */
[----:B-1----:R-:W-:-:S02]  /*7220*/  FMNMX R121, R120, R121, !PT ;  /* 0x0000007978797209 */ /* 0x002fc40007800000 */
[----:B------:R-:W-:Y:S02]  /*7230*/  ISETP.GE.AND P3, PT, R122, R14, PT ;  /* 0x0000000e7a00720c */ /* 0x000fe40003f66270 */
[----:B------:R-:W-:Y:S01]  /*7240*/  FSEL R42, R42, -INF , P2 ;  /* 0xff8000002a2a7808 */ /* 0x000fe20001000000 */
[----:B------:R-:W1:Y:S01]  /*7250*/  SHFL.BFLY PT, R4, R121, 0x2, 0x1f ;  /* 0x0c401f0079047f89 */ /* 0x000e6200000e0000 */
[C---:B------:R-:W-:Y:S02]  /*7260*/  ISETP.GE.AND P2, PT, R122.reuse, R101, PT ;  /* 0x000000657a00720c */ /* 0x040fe40003f46270 */
[----:B------:R-:W-:Y:S02]  /*7270*/  FSEL R27, R27, -INF , P5 ;  /* 0xff8000001b1b7808 */ /* 0x000fe40002800000 */
[----:B------:R-:W-:Y:S02]  /*7280*/  FSEL R43, R43, -INF , P4 ;  /* 0xff8000002b2b7808 */ /* 0x000fe40002000000 */
[----:B------:R-:W-:-:S02]  /*7290*/  ISETP.GE.AND P5, PT, R122, R13, PT ;  /* 0x0000000d7a00720c */ /* 0x000fc40003fa6270 */
[----:B------:R-:W-:Y:S02]  /*72a0*/  FSEL R39, R39, -INF , P3 ;  /* 0xff80000027277808 */ /* 0x000fe40001800000 */
[C---:B------:R-:W-:Y:S02]  /*72b0*/  ISETP.GE.AND P4, PT, R122.reuse, R102, PT ;  /* 0x000000667a00720c */ /* 0x040fe40003f86270 */
[C---:B------:R-:W-:Y:S02]  /*72c0*/  ISETP.GE.AND P3, PT, R122.reuse, R100, PT ;  /* 0x000000647a00720c */ /* 0x040fe40003f66270 */
[----:B------:R-:W-:Y:S02]  /*72d0*/  FSEL R51, R51, -INF , P2 ;  /* 0xff80000033337808 */ /* 0x000fe40001000000 */
[----:B------:R-:W-:Y:S02]  /*72e0*/  ISETP.GE.AND P2, PT, R122, R106, PT ;  /* 0x0000006a7a00720c */ /* 0x000fe40003f46270 */
[----:B------:R-:W-:-:S02]  /*72f0*/  FSEL R38, R38, -INF , P5 ;  /* 0xff80000026267808 */ /* 0x000fc40002800000 */
[----:B------:R-:W-:Y:S02]  /*7300*/  FSEL R54, R54, -INF , P4 ;  /* 0xff80000036367808 */ /* 0x000fe40002000000 */
[C---:B------:R-:W-:Y:S02]  /*7310*/  ISETP.GE.AND P5, PT, R122.reuse, R99, PT ;  /* 0x000000637a00720c */ /* 0x040fe40003fa6270 */
[----:B-1----:R-:W-:Y:S02]  /*7320*/  FMNMX R4, R121, R4, !PT ;  /* 0x0000000479047209 */ /* 0x002fe40007800000 */
[----:B------:R-:W-:Y:S02]  /*7330*/  ISETP.GE.AND P4, PT, R122, R107, PT ;  /* 0x0000006b7a00720c */ /* 0x000fe40003f86270 */
[----:B------:R-:W-:Y:S02]  /*7340*/  FSETP.NEU.AND P6, PT, R4, -INF , PT ;  /* 0xff8000000400780b */ /* 0x000fe40003fcd000 */
[----:B------:R-:W-:-:S02]  /*7350*/  FSEL R50, R50, -INF , P3 ;  /* 0xff80000032327808 */ /* 0x000fc40001800000 */
[----:B------:R-:W-:Y:S02]  /*7360*/  FSEL R10, R4, RZ, P6 ;  /* 0x000000ff040a7208 */ /* 0x000fe40003000000 */
[----:B------:R-:W-:Y:S02]  /*7370*/  ISETP.GE.AND P6, PT, R122, R109, PT ;  /* 0x0000006d7a00720c */ /* 0x000fe40003fc6270 */
[----:B------:R-:W-:Y:S01]  /*7380*/  FSEL R62, R62, -INF , P2 ;  /* 0xff8000003e3e7808 */ /* 0x000fe20001000000 */
[C---:B------:R-:W-:Y:S01]  /*7390*/  FMUL R100, R10.reuse, UR11 ;  /* 0x0000000b0a647c20 */ /* 0x040fe20008400000 */
[----:B------:R-:W-:Y:S01]  /*73a0*/  FSEL R67, R67, -INF , P6 ;  /* 0xff80000043437808 */ /* 0x000fe20003000000 */
[----:B------:R-:W-:Y:S01]  /*73b0*/  FADD R10, -R10, R9 ;  /* 0x000000090a0a7221 */ /* 0x000fe20000000100 */
[C---:B------:R-:W-:Y:S01]  /*73c0*/  ISETP.GE.AND P6, PT, R122.reuse, R114, PT ;  /* 0x000000727a00720c */ /* 0x040fe20003fc6270 */
[--C-:B------:R-:W-:Y:S01]  /*73d0*/  FFMA R11, R25, UR11, -R100.reuse ;  /* 0x0000000b190b7c23 */ /* 0x100fe20008000864 */
[----:B------:R-:W-:Y:S01]  /*73e0*/  ISETP.GE.AND P3, PT, R122, R105, PT ;  /* 0x000000697a00720c */ /* 0x000fe20003f66270 */
[--C-:B------:R-:W-:Y:S01]  /*73f0*/  FFMA R24, R24, UR11, -R100.reuse ;  /* 0x0000000b18187c23 */ /* 0x100fe20008000864 */
[----:B------:R-:W-:Y:S01]  /*7400*/  ISETP.GE.AND P2, PT, R122, R110, PT ;  /* 0x0000006e7a00720c */ /* 0x000fe20003f46270 */
[--C-:B------:R-:W-:Y:S01]  /*7410*/  FFMA R28, R28, UR11, -R100.reuse ;  /* 0x0000000b1c1c7c23 */ /* 0x100fe20008000864 */
[----:B------:R-:W-:Y:S01]  /*7420*/  FSEL R47, R47, -INF , P5 ;  /* 0xff8000002f2f7808 */ /* 0x000fe20002800000 */
[--C-:B------:R-:W-:Y:S01]  /*7430*/  FFMA R32, R32, UR11, -R100.reuse ;  /* 0x0000000b20207c23 */ /* 0x100fe20008000864 */
[----:B------:R-:W-:Y:S01]  /*7440*/  FSEL R63, R63, -INF , P4 ;  /* 0xff8000003f3f7808 */ /* 0x000fe20002000000 */
        /* <DEDUP_REMOVED lines=9> */
[----:B------:R-:W-:Y:S01]  /*74e0*/  FSEL R70, R70, -INF , P2 ;  /* 0xff80000046467808 */ /* 0x000fe20001000000 */
[--C-:B------:R-:W-:Y:S01]  /*74f0*/  FFMA R36, R48, UR11, -R100.reuse ;  /* 0x0000000b30247c23 */ /* 0x100fe20008000864 */
[----:B------:R-:W-:Y:S01]  /*7500*/  FSETP.GEU.AND P6, PT, R11, -126, PT ;  /* 0xc2fc00000b00780b */ /* 0x000fe20003fce000 */
[--C-:B------:R-:W-:Y:S01]  /*7510*/  FFMA R20, R52, UR11, -R100.reuse ;  /* 0x0000000b34147c23 */ /* 0x100fe20008000864 */
[----:B------:R-:W-:Y:S01]  /*7520*/  ISETP.GE.AND P3, PT, R122, R111, PT ;  /* 0x0000006f7a00720c */ /* 0x000fe20003f66270 */
[--C-:B------:R-:W-:Y:S01]  /*7530*/  FFMA R44, R61, UR11, -R100.reuse ;  /* 0x0000000b3d2c7c23 */ /* 0x100fe20008000864 */
[----:B------:R-:W-:Y:S01]  /*7540*/  FSETP.GEU.AND P2, PT, R24, -126, PT ;  /* 0xc2fc00001800780b */ /* 0x000fe20003f4e000 */
[--C-:B------:R-:W-:Y:S01]  /*7550*/  FFMA R48, R65, UR11, -R100.reuse ;  /* 0x0000000b41307c23 */ /* 0x100fe20008000864 */
[----:B------:R-:W-:Y:S01]  /*7560*/  FSEL R58, R58, -INF , P5 ;  /* 0xff8000003a3a7808 */ /* 0x000fe20002800000 */
[--C-:B------:R-:W-:Y:S01]  /*7570*/  FFMA R52, R69, UR11, -R100.reuse ;  /* 0x0000000b45347c23 */ /* 0x100fe20008000864 */
[----:B------:R-:W-:Y:S01]  /*7580*/  FSEL R74, R74, -INF , P4 ;  /* 0xff8000004a4a7808 */ /* 0x000fe20002000000 */
[----:B------:R-:W-:Y:S01]  /*7590*/  FFMA R65, R80, UR11, -R100 ;  /* 0x0000000b50417c23 */ /* 0x000fe20008000864 */
[----:B------:R-:W-:Y:S01]  /*75a0*/  ISETP.GE.AND P5, PT, R122, R108, PT ;  /* 0x0000006c7a00720c */ /* 0x000fe20003fa6270 */
[----:B------:R-:W-:Y:S01]  /*75b0*/  FMUL R10, R10, UR11 ;  /* 0x0000000b0a0a7c20 */ /* 0x000fe20008400000 */
[----:B------:R-:W-:Y:S01]  /*75c0*/  ISETP.GE.AND P4, PT, R122, R116, PT ;  /* 0x000000747a00720c */ /* 0x000fe20003f86270 */
[----:B------:R-:W-:Y:S01]  /*75d0*/  @!P6 FMUL R11, R11, 0.5 ;  /* 0x3f0000000b0be820 */ /* 0x000fe20000400000 */
[----:B------:R-:W-:-:S02]  /*75e0*/  FSEL R71, R71, -INF , P3 ;  /* 0xff80000047477808 */ /* 0x000fc40001800000 */
[----:B------:R-:W-:Y:S01]  /*75f0*/  ISETP.GE.AND P3, PT, R122, R115, PT ;  /* 0x000000737a00720c */ /* 0x000fe20003f66270 */
[----:B------:R-:W-:Y:S01]  /*7600*/  @!P2 FMUL R24, R24, 0.5 ;  /* 0x3f0000001818a820 */ /* 0x000fe20000400000 */
[----:B------:R-:W-:Y:S01]  /*7610*/  FSEL R66, R66, -INF , P5 ;  /* 0xff80000042427808 */ /* 0x000fe20002800000 */
[----:B------:R-:W1:Y:S01]  /*7620*/  MUFU.EX2 R11, R11 ;  /* 0x0000000b000b7308 */ /* 0x000e620000000800 */
[----:B------:R-:W-:Y:S02]  /*7630*/  FSEL R82, R82, -INF , P4 ;  /* 0xff80000052527808 */ /* 0x000fe40002000000 */
[C---:B------:R-:W-:Y:S02]  /*7640*/  ISETP.GE.AND P5, PT, R122.reuse, R113, PT ;  /* 0x000000717a00720c */ /* 0x040fe40003fa6270 */
[C---:B------:R-:W-:Y:S02]  /*7650*/  ISETP.GE.AND P4, PT, R122.reuse, R5, PT ;  /* 0x000000057a00720c */ /* 0x040fe40003f86270 */
[----:B------:R-:W-:Y:S01]  /*7660*/  FSEL R79, R79, -INF , P3 ;  /* 0xff8000004f4f7808 */ /* 0x000fe20001800000 */
[----:B------:R-:W2:Y:S01]  /*7670*/  MUFU.EX2 R24, R24 ;  /* 0x0000001800187308 */ /* 0x000ea20000000800 */
[----:B------:R-:W-:-:S02]  /*7680*/  ISETP.GE.AND P3, PT, R122, R118, PT ;  /* 0x000000767a00720c */ /* 0x000fc40003f66270 */
[----:B------:R-:W-:Y:S02]  /*7690*/  FSEL R75, R75, -INF , P5 ;  /* 0xff8000004b4b7808 */ /* 0x000fe40002800000 */
[----:B------:R-:W-:Y:S02]  /*76a0*/  FSEL R99, R26, -INF , P4 ;  /* 0xff8000001a637808 */ /* 0x000fe40002000000 */
[----:B------:R-:W-:Y:S02]  /*76b0*/  ISETP.GE.AND P5, PT, R122, R117, PT ;  /* 0x000000757a00720c */ /* 0x000fe40003fa6270 */
[----:B------:R-:W-:Y:S01]  /*76c0*/  FSEL R86, R86, -INF , P3 ;  /* 0xff80000056567808 */ /* 0x000fe20001800000 */
[----:B-1----:R-:W-:Y:S01]  /*76d0*/  @!P6 FMUL R11, R11, R11 ;  /* 0x0000000b0b0be220 */ /* 0x002fe20000400000 */
[----:B------:R-:W-:Y:S02]  /*76e0*/  ISETP.GE.AND P3, PT, R122, R119, PT ;  /* 0x000000777a00720c */ /* 0x000fe40003f66270 */
[----:B------:R-:W-:-:S02]  /*76f0*/  FMNMX R6, R99, R8, !PT ;  /* 0x0000000863067209 */ /* 0x000fc40007800000 */
[----:B------:R-:W-:Y:S02]  /*7700*/  FSEL R83, R83, -INF , P5 ;  /* 0xff80000053537808 */ /* 0x000fe40002800000 */
[----:B------:R-:W-:Y:S01]  /*7710*/  FSETP.GEU.AND P5, PT, R28, -126, PT ;  /* 0xc2fc00001c00780b */ /* 0x000fe20003fae000 */
[----:B--2---:R-:W-:Y:S01]  /*7720*/  @!P2 FMUL R24, R24, R24 ;  /* 0x000000181818a220 */ /* 0x004fe20000400000 */
[----:B------:R-:W-:Y:S02]  /*7730*/  FSEL R87, R87, -INF , P3 ;  /* 0xff80000057577808 */ /* 0x000fe40001800000 */
[----:B------:R-:W-:Y:S02]  /*7740*/  FSETP.GEU.AND P3, PT, R32, -126, PT ;  /* 0xc2fc00002000780b */ /* 0x000fe40003f6e000 */
[----:B------:R-:W-:Y:S02]  /*7750*/  FMNMX R21, R27, R6, !PT ;  /* 0x000000061b157209 */ /* 0x000fe40007800000 */
[----:B------:R-:W-:-:S02]  /*7760*/  FSETP.GEU.AND P4, PT, R13, -126, PT ;  /* 0xc2fc00000d00780b */ /* 0x000fc40003f8e000 */
[----:B------:R-:W-:Y:S02]  /*7770*/  FMNMX R6, R30, R21, !PT ;  /* 0x000000151e067209 */ /* 0x000fe40007800000 */
[----:B------:R-:W-:Y:S01]  /*7780*/  FSETP.GEU.AND P6, PT, R12, -126, PT ;  /* 0xc2fc00000c00780b */ /* 0x000fe20003fce000 */
[----:B------:R-:W-:Y:S01]  /*7790*/  @!P5 FMUL R28, R28, 0.5 ;  /* 0x3f0000001c1cd820 */ /* 0x000fe20000400000 */
[----:B------:R-:W-:Y:S02]  /*77a0*/  FMNMX R21, R31, R6, !PT ;  /* 0x000000061f157209 */ /* 0x000fe40007800000 */
[----:B------:R-:W-:Y:S01]  /*77b0*/  FSETP.GEU.AND P2, PT, R15, -126, PT ;  /* 0xc2fc00000f00780b */ /* 0x000fe20003f4e000 */
[----:B------:R-:W-:Y:S01]  /*77c0*/  @!P3 FMUL R32, R32, 0.5 ;  /* 0x3f0000002020b820 */ /* 0x000fe20000400000 */
[----:B------:R-:W-:Y:S01]  /*77d0*/  FMNMX R6, R34, R21, !PT ;  /* 0x0000001522067209 */ /* 0x000fe20007800000 */
[----:B------:R-:W1:Y:S01]  /*77e0*/  MUFU.EX2 R26, R28 ;  /* 0x0000001c001a7308 */ /* 0x000e620000000800 */
[----:B------:R-:W-:Y:S01]  /*77f0*/  FFMA R21, R37, UR11, -R100 ;  /* 0x0000000b25157c23 */ /* 0x000fe20008000864 */
[----:B------:R-:W-:Y:S01]  /*7800*/  @!P4 FMUL R13, R13, 0.5 ;  /* 0x3f0000000d0dc820 */ /* 0x000fe20000400000 */
[----:B------:R-:W-:-:S03]  /*7810*/  FMNMX R25, R35, R6, !PT ;  /* 0x0000000623197209 */ /* 0x000fc60007800000 */
[----:B------:R-:W-:Y:S01]  /*7820*/  @!P6 FMUL R12, R12, 0.5 ;  /* 0x3f0000000c0ce820 */ /* 0x000fe20000400000 */
[----:B------:R-:W-:Y:S01]  /*7830*/  FMNMX R6, R38, R25, !PT ;  /* 0x0000001926067209 */ /* 0x000fe20007800000 */
[----:B------:R-:W2:Y:S02]  /*7840*/  MUFU.EX2 R28, R32 ;  /* 0x00000020001c7308 */ /* 0x000ea40000000800 */
[----:B------:R-:W-:Y:S01]  /*7850*/  @!P2 FMUL R15, R15, 0.5 ;  /* 0x3f0000000f0fa820 */ /* 0x000fe20000400000 */
[----:B------:R-:W-:-:S04]  /*7860*/  FMNMX R25, R39, R6, !PT ;  /* 0x0000000627197209 */ /* 0x000fc80007800000 */
[----:B------:R-:W-:Y:S01]  /*7870*/  FMNMX R6, R42, R25, !PT ;  /* 0x000000192a067209 */ /* 0x000fe20007800000 */
[----:B------:R-:W-:Y:S01]  /*7880*/  FFMA R25, R41, UR11, -R100 ;  /* 0x0000000b29197c23 */ /* 0x000fe20008000864 */
[----:B------:R-:W3:Y:S01]  /*7890*/  MUFU.EX2 R13, R13 ;  /* 0x0000000d000d7308 */ /* 0x000ee20000000800 */
[----:B-1----:R-:W-:Y:S01]  /*78a0*/  @!P5 FMUL R26, R26, R26 ;  /* 0x0000001a1a1ad220 */ /* 0x002fe20000400000 */
[----:B------:R-:W-:Y:S02]  /*78b0*/  FMNMX R29, R43, R6, !PT ;  /* 0x000000062b1d7209 */ /* 0x000fe40007800000 */
[----:B------:R-:W-:Y:S02]  /*78c0*/  FSETP.GEU.AND P5, PT, R21, -126, PT ;  /* 0xc2fc00001500780b */ /* 0x000fe40003fae000 */
[----:B------:R-:W-:Y:S01]  /*78d0*/  FMNMX R6, R46, R29, !PT ;  /* 0x0000001d2e067209 */ /* 0x000fe20007800000 */
[----:B--2---:R-:W-:Y:S01]  /*78e0*/  @!P3 FMUL R28, R28, R28 ;  /* 0x0000001c1c1cb220 */ /* 0x004fe20000400000 */
[----:B------:R-:W1:Y:S01]  /*78f0*/  MUFU.EX2 R12, R12 ;  /* 0x0000000c000c7308 */ /* 0x000e620000000800 */
[----:B------:R-:W-:-:S02]  /*7900*/  FSETP.GEU.AND P3, PT, R25, -126, PT ;  /* 0xc2fc00001900780b */ /* 0x000fc40003f6e000 */
[----:B------:R-:W-:-:S04]  /*7910*/  FMNMX R29, R47, R6, !PT ;  /* 0x000000062f1d7209 */ /* 0x000fc80007800000 */
[----:B------:R-:W-:Y:S01]  /*7920*/  FMNMX R6, R50, R29, !PT ;  /* 0x0000001d32067209 */ /* 0x000fe20007800000 */
[----:B------:R-:W2:Y:S01]  /*7930*/  MUFU.EX2 R15, R15 ;  /* 0x0000000f000f7308 */ /* 0x000ea20000000800 */
[----:B---3--:R-:W-:Y:S01]  /*7940*/  @!P4 FMUL R13, R13, R13 ;  /* 0x0000000d0d0dc220 */ /* 0x008fe20000400000 */
[----:B------:R-:W-:Y:S01]  /*7950*/  @!P5 FMUL R21, R21, 0.5 ;  /* 0x3f0000001515d820 */ /* 0x000fe20000400000 */
[----:B------:R-:W-:Y:S01]  /*7960*/  FMNMX R33, R51, R6, !PT ;  /* 0x0000000633217209 */ /* 0x000fe20007800000 */
[----:B------:R-:W-:Y:S01]  /*7970*/  FFMA R29, R45, UR11, -R100 ;  /* 0x0000000b2d1d7c23 */ /* 0x000fe20008000864 */
[----:B------:R-:W-:Y:S01]  /*7980*/  FSETP.GEU.AND P4, PT, R40, -126, PT ;  /* 0xc2fc00002800780b */ /* 0x000fe20003f8e000 */
[----:B------:R-:W-:Y:S01]  /*7990*/  @!P3 FMUL R25, R25, 0.5 ;  /* 0x3f0000001919b820 */ /* 0x000fe20000400000 */
[----:B------:R-:W-:Y:S01]  /*79a0*/  FMNMX R6, R54, R33, !PT ;  /* 0x0000002136067209 */ /* 0x000fe20007800000 */
[----:B------:R-:W3:Y:S01]  /*79b0*/  MUFU.EX2 R21, R21 ;  /* 0x0000001500157308 */ /* 0x000ee20000000800 */
[----:B-1----:R-:W-:Y:S01]  /*79c0*/  @!P6 FMUL R12, R12, R12 ;  /* 0x0000000c0c0ce220 */ /* 0x002fe20000400000 */
[----:B------:R-:W-:-:S02]  /*79d0*/  FSETP.GEU.AND P6, PT, R29, -126, PT ;  /* 0xc2fc00001d00780b */ /* 0x000fc40003fce000 */
[----:B------:R-:W-:-:S04]  /*79e0*/  FMNMX R33, R55, R6, !PT ;  /* 0x0000000637217209 */ /* 0x000fc80007800000 */
[----:B------:R-:W1:Y:S01]  /*79f0*/  MUFU.EX2 R25, R25 ;  /* 0x0000001900197308 */ /* 0x000e620000000800 */
[----:B--2---:R-:W-:Y:S01]  /*7a00*/  @!P2 FMUL R15, R15, R15 ;  /* 0x0000000f0f0fa220 */ /* 0x004fe20000400000 */
[----:B------:R-:W-:Y:S01]  /*7a10*/  FSETP.GEU.AND P2, PT, R14, -126, PT ;  /* 0xc2fc00000e00780b */ /* 0x000fe20003f4e000 */
[----:B------:R-:W-:Y:S01]  /*7a20*/  @!P4 FMUL R40, R40, 0.5 ;  /* 0x3f0000002828c820 */ /* 0x000fe20000400000 */
[----:B------:R-:W-:Y:S01]  /*7a30*/  FMNMX R6, R58, R33, !PT ;  /* 0x000000213a067209 */ /* 0x000fe20007800000 */
[----:B------:R-:W-:Y:S02]  /*7a40*/  FFMA R33, R49, UR11, -R100 ;  /* 0x0000000b31217c23 */ /* 0x000fe40008000864 */
[----:B------:R-:W-:Y:S01]  /*7a50*/  @!P6 FMUL R29, R29, 0.5 ;  /* 0x3f0000001d1de820 */ /* 0x000fe20000400000 */
[----:B------:R-:W-:Y:S01]  /*7a60*/  FMNMX R37, R59, R6, !PT ;  /* 0x000000063b257209 */ /* 0x000fe20007800000 */
[----:B------:R2:W4:Y:S01]  /*7a70*/  MUFU.EX2 R32, R40 ;  /* 0x0000002800207308 */ /* 0x0005220000000800 */
[----:B---3--:R-:W-:Y:S01]  /*7a80*/  @!P5 FMUL R21, R21, R21 ;  /* 0x000000151515d220 */ /* 0x008fe20000400000 */
[----:B------:R-:W-:-:S02]  /*7a90*/  FSETP.GEU.AND P5, PT, R36, -126, PT ;  /* 0xc2fc00002400780b */ /* 0x000fc40003fae000 */
[----:B------:R-:W-:Y:S02]  /*7aa0*/  FMNMX R6, R62, R37, !PT ;  /* 0x000000253e067209 */ /* 0x000fe40007800000 */
[----:B------:R-:W-:Y:S01]  /*7ab0*/  @!P2 FMUL R14, R14, 0.5 ;  /* 0x3f0000000e0ea820 */ /* 0x000fe20000400000 */
[----:B-1----:R-:W-:Y:S01]  /*7ac0*/  @!P3 FMUL R25, R25, R25 ;  /* 0x000000191919b220 */ /* 0x002fe20000400000 */
[----:B------:R-:W1:Y:S01]  /*7ad0*/  MUFU.EX2 R29, R29 ;  /* 0x0000001d001d7308 */ /* 0x000e620000000800 */
[----:B------:R-:W-:Y:S01]  /*7ae0*/  FMNMX R37, R63, R6, !PT ;  /* 0x000000063f257209 */ /* 0x000fe20007800000 */
[--C-:B--2---:R-:W-:Y:S01]  /*7af0*/  FFMA R40, R57, UR11, -R100.reuse ;  /* 0x0000000b39287c23 */ /* 0x104fe20008000864 */
[----:B------:R-:W-:Y:S01]  /*7b00*/  FSETP.GEU.AND P3, PT, R20, -126, PT ;  /* 0xc2fc00001400780b */ /* 0x000fe20003f6e000 */
[--C-:B------:R-:W-:Y:S01]  /*7b10*/  FFMA R57, R72, UR11, -R100.reuse ;  /* 0x0000000b48397c23 */ /* 0x100fe20008000864 */
[----:B------:R-:W-:Y:S02]  /*7b20*/  FMNMX R6, R66, R37, !PT ;  /* 0x0000002542067209 */ /* 0x000fe40007800000 */
[----:B------:R-:W-:Y:S01]  /*7b30*/  @!P5 FMUL R36, R36, 0.5 ;  /* 0x3f0000002424d820 */ /* 0x000fe20000400000 */
[--C-:B------:R-:W-:Y:S01]  /*7b40*/  FFMA R37, R53, UR11, -R100.reuse ;  /* 0x0000000b35257c23 */ /* 0x100fe20008000864 */
[----:B------:R-:W2:Y:S01]  /*7b50*/  MUFU.EX2 R14, R14 ;  /* 0x0000000e000e7308 */ /* 0x000ea20000000800 */
[----:B------:R-:W-:Y:S01]  /*7b60*/  FMNMX R41, R67, R6, !PT ;  /* 0x0000000643297209 */ /* 0x000fe20007800000 */
[----:B----4-:R-:W-:Y:S01]  /*7b70*/  @!P4 FMUL R32, R32, R32 ;  /* 0x000000202020c220 */ /* 0x010fe20000400000 */
[----:B------:R-:W-:Y:S01]  /*7b80*/  FSETP.GEU.AND P4, PT, R33, -126, PT ;  /* 0xc2fc00002100780b */ /* 0x000fe20003f8e000 */
[--C-:B------:R-:W-:Y:S01]  /*7b90*/  FFMA R53, R68, UR11, -R100.reuse ;  /* 0x0000000b44357c23 */ /* 0x100fe20008000864 */
[----:B------:R-:W-:Y:S01]  /*7ba0*/  FMNMX R6, R70, R41, !PT ;  /* 0x0000002946067209 */ /* 0x000fe20007800000 */
[--C-:B------:R-:W-:Y:S01]  /*7bb0*/  FFMA R41, R56, UR11, -R100.reuse ;  /* 0x0000000b38297c23 */ /* 0x100fe20008000864 */
[--C-:B------:R-:W-:Y:S01]  /*7bc0*/  FFMA R56, R73, UR11, -R100.reuse ;  /* 0x0000000b49387c23 */ /* 0x100fe20008000864 */
[----:B------:R-:W-:Y:S01]  /*7bd0*/  @!P3 FMUL R20, R20, 0.5 ;  /* 0x3f0000001414b820 */ /* 0x000fe20000400000 */
[----:B-1----:R-:W-:Y:S01]  /*7be0*/  @!P6 FMUL R29, R29, R29 ;  /* 0x0000001d1d1de220 */ /* 0x002fe20000400000 */
[----:B------:R-:W1:Y:S01]  /*7bf0*/  MUFU.EX2 R36, R36 ;  /* 0x0000002400247308 */ /* 0x000e620000000800 */
[----:B------:R-:W-:Y:S01]  /*7c00*/  FSETP.GEU.AND P6, PT, R41, -126, PT ;  /* 0xc2fc00002900780b */ /* 0x000fe20003fce000 */
[----:B------:R-:W-:Y:S01]  /*7c10*/  FFMA R68, R85, UR11, -R100 ;  /* 0x0000000b55447c23 */ /* 0x000fe20008000864 */
[----:B------:R-:W-:-:S03]  /*7c20*/  FMNMX R45, R71, R6, !PT ;  /* 0x00000006472d7209 */ /* 0x000fc60007800000 */
[----:B------:R-:W-:Y:S01]  /*7c30*/  @!P4 FMUL R33, R33, 0.5 ;  /* 0x3f0000002121c820 */ /* 0x000fe20000400000 */
[----:B--2---:R-:W-:Y:S01]  /*7c40*/  @!P2 FMUL R14, R14, R14 ;  /* 0x0000000e0e0ea220 */ /* 0x004fe20000400000 */
[----:B------:R-:W-:Y:S01]  /*7c50*/  FSETP.GEU.AND P2, PT, R37, -126, PT ;  /* 0xc2fc00002500780b */ /* 0x000fe20003f4e000 */
[----:B------:R-:W2:Y:S01]  /*7c60*/  MUFU.EX2 R20, R20 ;  /* 0x0000001400147308 */ /* 0x000ea20000000800 */
[----:B------:R-:W-:-:S04]  /*7c70*/  FMNMX R6, R74, R45, !PT ;  /* 0x0000002d4a067209 */ /* 0x000fc80007800000 */
[----:B------:R-:W-:Y:S01]  /*7c80*/  FMNMX R45, R75, R6, !PT ;  /* 0x000000064b2d7209 */ /* 0x000fe20007800000 */
[----:B------:R-:W-:Y:S02]  /*7c90*/  @!P6 FMUL R41, R41, 0.5 ;  /* 0x3f0000002929e820 */ /* 0x000fe40000400000 */
[----:B------:R-:W3:Y:S01]  /*7ca0*/  MUFU.EX2 R33, R33 ;  /* 0x0000002100217308 */ /* 0x000ee20000000800 */
[----:B------:R-:W-:Y:S01]  /*7cb0*/  FMNMX R6, R78, R45, !PT ;  /* 0x0000002d4e067209 */ /* 0x000fe20007800000 */
[----:B-1----:R-:W-:Y:S01]  /*7cc0*/  @!P5 FMUL R36, R36, R36 ;  /* 0x000000242424d220 */ /* 0x002fe20000400000 */
[----:B------:R-:W-:Y:S01]  /*7cd0*/  FSETP.GEU.AND P5, PT, R40, -126, PT ;  /* 0xc2fc00002800780b */ /* 0x000fe20003fae000 */
[----:B------:R-:W-:Y:S01]  /*7ce0*/  @!P2 FMUL R37, R37, 0.5 ;  /* 0x3f0000002525a820 */ /* 0x000fe20000400000 */
[----:B------:R-:W-:Y:S01]  /*7cf0*/  FMNMX R49, R79, R6, !PT ;  /* 0x000000064f317209 */ /* 0x000fe20007800000 */
[--C-:B------:R-:W-:Y:S01]  /*7d00*/  FFMA R45, R60, UR11, -R100.reuse ;  /* 0x0000000b3c2d7c23 */ /* 0x100fe20008000864 */
[----:B------:R-:W-:Y:S01]  /*7d10*/  FFMA R60, R77, UR11, -R100 ;  /* 0x0000000b4d3c7c23 */ /* 0x000fe20008000864 */
        /* <DEDUP_REMOVED lines=9> */
[----:B------:R-:W-:Y:S01]  /*7db0*/  FMNMX R6, R86, R49, !PT ;  /* 0x0000003156067209 */ /* 0x000fe20007800000 */
[--C-:B------:R-:W-:Y:S01]  /*7dc0*/  FFMA R49, R64, UR11, -R100.reuse ;  /* 0x0000000b40317c23 */ /* 0x100fe20008000864 */
[----:B------:R-:W-:Y:S01]  /*7dd0*/  @!P3 FMUL R44, R44, 0.5 ;  /* 0x3f0000002c2cb820 */ /* 0x000fe20000400000 */
[----:B------:R-:W-:Y:S01]  /*7de0*/  FFMA R64, R81, UR11, -R100 ;  /* 0x0000000b51407c23 */ /* 0x000fe20008000864 */
[----:B-1----:R-:W-:Y:S01]  /*7df0*/  @!P6 FMUL R41, R41, R41 ;  /* 0x000000292929e220 */ /* 0x002fe20000400000 */
[----:B------:R-:W-:Y:S01]  /*7e00*/  FSETP.GEU.AND P6, PT, R48, -126, PT ;  /* 0xc2fc00003000780b */ /* 0x000fe20003fce000 */
[----:B------:R-:W1:Y:S01]  /*7e10*/  MUFU.EX2 R40, R40 ;  /* 0x0000002800287308 */ /* 0x000e620000000800 */
[----:B------:R-:W-:-:S04]  /*7e20*/  FMNMX R6, R87, R6, !PT ;  /* 0x0000000657067209 */ /* 0x000fc80007800000 */
[----:B------:R-:W-:Y:S01]  /*7e30*/  @!P4 FMUL R45, R45, 0.5 ;  /* 0x3f0000002d2dc820 */ /* 0x000fe20000400000 */
[----:B--2---:R-:W-:Y:S01]  /*7e40*/  @!P2 FMUL R37, R37, R37 ;  /* 0x000000252525a220 */ /* 0x004fe20000400000 */
[----:B------:R-:W-:Y:S01]  /*7e50*/  FSETP.GEU.AND P2, PT, R49, -126, PT ;  /* 0xc2fc00003100780b */ /* 0x000fe20003f4e000 */
[----:B------:R-:W2:Y:S01]  /*7e60*/  MUFU.EX2 R44, R44 ;  /* 0x0000002c002c7308 */ /* 0x000ea20000000800 */
[----:B------:R-:W3:Y:S03]  /*7e70*/  SHFL.BFLY PT, R61, R6, 0x1, 0x1f ;  /* 0x0c201f00063d7f89 */ /* 0x000ee600000e0000 */
[----:B------:R-:W-:-:S04]  /*7e80*/  @!P6 FMUL R48, R48, 0.5 ;  /* 0x3f0000003030e820 */ /* 0x000fc80000400000 */
[----:B------:R-:W4:Y:S01]  /*7e90*/  MUFU.EX2 R45, R45 ;  /* 0x0000002d002d7308 */ /* 0x000f220000000800 */
[----:B-1----:R-:W-:Y:S01]  /*7ea0*/  @!P5 FMUL R40, R40, R40 ;  /* 0x000000282828d220 */ /* 0x002fe20000400000 */
[----:B------:R-:W-:Y:S02]  /*7eb0*/  FSETP.GEU.AND P5, PT, R53, -126, PT ;  /* 0xc2fc00003500780b */ /* 0x000fe40003fae000 */
[----:B------:R-:W-:-:S04]  /*7ec0*/  @!P2 FMUL R49, R49, 0.5 ;  /* 0x3f0000003131a820 */ /* 0x000fc80000400000 */
[----:B------:R-:W1:Y:S01]  /*7ed0*/  MUFU.EX2 R48, R48 ;  /* 0x0000003000307308 */ /* 0x000e620000000800 */
[----:B--2---:R-:W-:Y:S01]  /*7ee0*/  @!P3 FMUL R44, R44, R44 ;  /* 0x0000002c2c2cb220 */ /* 0x004fe20000400000 */
[----:B------:R-:W-:-:S05]  /*7ef0*/  FSETP.GEU.AND P3, PT, R57, -126, PT ;  /* 0xc2fc00003900780b */ /* 0x000fca0003f6e000 */
[----:B------:R-:W-:Y:S01]  /*7f00*/  @!P5 FMUL R53, R53, 0.5 ;  /* 0x3f0000003535d820 */ /* 0x000fe20000400000 */
[----:B------:R-:W2:Y:S01]  /*7f10*/  MUFU.EX2 R49, R49 ;  /* 0x0000003100317308 */ /* 0x000ea20000000800 */
[----:B----4-:R-:W-:Y:S01]  /*7f20*/  @!P4 FMUL R45, R45, R45 ;  /* 0x0000002d2d2dc220 */ /* 0x010fe20000400000 */
[----:B------:R-:W-:Y:S02]  /*7f30*/  FSETP.GEU.AND P4, PT, R52, -126, PT ;  /* 0xc2fc00003400780b */ /* 0x000fe40003f8e000 */
[----:B---3--:R-:W-:Y:S01]  /*7f40*/  FMNMX R6, R6, R61, !PT ;  /* 0x0000003d06067209 */ /* 0x008fe20007800000 */
[----:B------:R-:W-:Y:S02]  /*7f50*/  FFMA R61, R76, UR11, -R100 ;  /* 0x0000000b4c3d7c23 */ /* 0x000fe40008000864 */
[----:B------:R-:W-:Y:S01]  /*7f60*/  @!P3 FMUL R57, R57, 0.5 ;  /* 0x3f0000003939b820 */ /* 0x000fe20000400000 */
[----:B------:R-:W3:Y:S01]  /*7f70*/  MUFU.EX2 R53, R53 ;  /* 0x0000003500357308 */ /* 0x000ee20000000800 */
[----:B-1----:R-:W-:Y:S01]  /*7f80*/  @!P6 FMUL R48, R48, R48 ;  /* 0x000000303030e220 */ /* 0x002fe20000400000 */
[----:B------:R-:W-:Y:S01]  /*7f90*/  FSETP.GEU.AND P6, PT, R61, -126, PT ;  /* 0xc2fc00003d00780b */ /* 0x000fe20003fce000 */
[----:B------:R-:W1:Y:S04]  /*7fa0*/  SHFL.BFLY PT, R69, R6, 0x2, 0x1f ;  /* 0x0c401f0006457f89 */ /* 0x000e6800000e0000 */
[----:B------:R-:W-:Y:S01]  /*7fb0*/  @!P4 FMUL R52, R52, 0.5 ;  /* 0x3f0000003434c820 */ /* 0x000fe20000400000 */
[----:B------:R-:W4:Y:S01]  /*7fc0*/  MUFU.EX2 R57, R57 ;  /* 0x0000003900397308 */ /* 0x000f220000000800 */
[----:B--2---:R-:W-:Y:S01]  /*7fd0*/  @!P2 FMUL R49, R49, R49 ;  /* 0x000000313131a220 */ /* 0x004fe20000400000 */
[----:B------:R-:W-:-:S03]  /*7fe0*/  FSETP.GEU.AND P2, PT, R56, -126, PT ;  /* 0xc2fc00003800780b */ /* 0x000fc60003f4e000 */
[----:B------:R-:W-:Y:S01]  /*7ff0*/  FADD R9, R28, R49 ;  /* 0x000000311c097221 */ /* 0x000fe20000000000 */
[----:B------:R-:W-:Y:S01]  /*8000*/  F2FP.BF16.F32.PACK_AB R28, R15, R28 ;  /* 0x0000001c0f1c723e */ /* 0x000fe200000010ff */
[----:B------:R-:W-:Y:S01]  /*8010*/  @!P6 FMUL R61, R61, 0.5 ;  /* 0x3f0000003d3de820 */ /* 0x000fe20000400000 */
[----:B------:R-:W2:Y:S01]  /*8020*/  MUFU.EX2 R52, R52 ;  /* 0x0000003400347308 */ /* 0x000ea20000000800 */
[----:B---3--:R-:W-:Y:S01]  /*8030*/  @!P5 FMUL R53, R53, R53 ;  /* 0x000000353535d220 */ /* 0x008fe20000400000 */
[----:B------:R-:W-:-:S05]  /*8040*/  FSETP.GEU.AND P5, PT, R60, -126, PT ;  /* 0xc2fc00003c00780b */ /* 0x000fca0003fae000 */
[----:B------:R-:W-:Y:S01]  /*8050*/  @!P2 FMUL R56, R56, 0.5 ;  /* 0x3f0000003838a820 */ /* 0x000fe20000400000 */
[----:B------:R-:W3:Y:S01]  /*8060*/  MUFU.EX2 R61, R61 ;  /* 0x0000003d003d7308 */ /* 0x000ee20000000800 */
[----:B----4-:R-:W-:Y:S01]  /*8070*/  @!P3 FMUL R57, R57, R57 ;  /* 0x000000393939b220 */ /* 0x010fe20000400000 */
[----:B------:R-:W-:Y:S02]  /*8080*/  FSETP.GEU.AND P3, PT, R64, -126, PT ;  /* 0xc2fc00004000780b */ /* 0x000fe40003f6e000 */
[----:B-1----:R-:W-:Y:S01]  /*8090*/  FMNMX R6, R6, R69, !PT ;  /* 0x0000004506067209 */ /* 0x002fe20007800000 */
[----:B------:R-:W-:Y:S02]  /*80a0*/  FFMA R69, R84, UR11, -R100 ;  /* 0x0000000b54457c23 */ /* 0x000fe40008000864 */
[----:B------:R-:W-:Y:S01]  /*80b0*/  @!P5 FMUL R60, R60, 0.5 ;  /* 0x3f0000003c3cd820 */ /* 0x000fe20000400000 */
[----:B------:R-:W1:Y:S01]  /*80c0*/  MUFU.EX2 R56, R56 ;  /* 0x0000003800387308 */ /* 0x000e620000000800 */
[----:B--2---:R-:W-:Y:S01]  /*80d0*/  @!P4 FMUL R52, R52, R52 ;  /* 0x000000343434c220 */ /* 0x004fe20000400000 */
[----:B------:R-:W-:-:S05]  /*80e0*/  FSETP.GEU.AND P4, PT, R65, -126, PT ;  /* 0xc2fc00004100780b */ /* 0x000fca0003f8e000 */
[----:B------:R-:W-:Y:S01]  /*80f0*/  @!P3 FMUL R64, R64, 0.5 ;  /* 0x3f0000004040b820 */ /* 0x000fe20000400000 */
[----:B------:R-:W2:Y:S01]  /*8100*/  MUFU.EX2 R60, R60 ;  /* 0x0000003c003c7308 */ /* 0x000ea20000000800 */
[----:B---3--:R-:W-:Y:S01]  /*8110*/  @!P6 FMUL R61, R61, R61 ;  /* 0x0000003d3d3de220 */ /* 0x008fe20000400000 */
[----:B------:R-:W-:-:S05]  /*8120*/  FSETP.GEU.AND P6, PT, R68, -126, PT ;  /* 0xc2fc00004400780b */ /* 0x000fca0003fce000 */
[----:B------:R-:W-:Y:S01]  /*8130*/  @!P4 FMUL R65, R65, 0.5 ;  /* 0x3f0000004141c820 */ /* 0x000fe20000400000 */
[----:B------:R-:W3:Y:S01]  /*8140*/  MUFU.EX2 R64, R64 ;  /* 0x0000004000407308 */ /* 0x000ee20000000800 */
[----:B-1----:R-:W-:Y:S01]  /*8150*/  @!P2 FMUL R56, R56, R56 ;  /* 0x000000383838a220 */ /* 0x002fe20000400000 */
[----:B------:R-:W-:-:S04]  /*8160*/  FSETP.NEU.AND P2, PT, R6, -INF , PT ;  /* 0xff8000000600780b */ /* 0x000fc80003f4d000 */
[----:B------:R-:W-:Y:S01]  /*8170*/  FSEL R73, R6, RZ, P2 ;  /* 0x000000ff06497208 */ /* 0x000fe20001000000 */
[----:B------:R-:W-:Y:S01]  /*8180*/  @!P6 FMUL R68, R68, 0.5 ;  /* 0x3f0000004444e820 */ /* 0x000fe20000400000 */
[----:B------:R-:W1:Y:S01]  /*8190*/  MUFU.EX2 R65, R65 ;  /* 0x0000004100417308 */ /* 0x000e620000000800 */
[----:B------:R-:W-:Y:S01]  /*81a0*/  FSETP.GEU.AND P2, PT, R69, -126, PT ;  /* 0xc2fc00004500780b */ /* 0x000fe20003f4e000 */
[----:B--2---:R-:W-:Y:S01]  /*81b0*/  @!P5 FMUL R60, R60, R60 ;  /* 0x0000003c3c3cd220 */ /* 0x004fe20000400000 */
[C---:B------:R-:W-:Y:S01]  /*81c0*/  FMUL R72, R73.reuse, UR11 ;  /* 0x0000000b49487c20 */ /* 0x040fe20008400000 */
[----:B------:R-:W-:Y:S01]  /*81d0*/  FADD R73, -R73, R8 ;  /* 0x0000000849497221 */ /* 0x000fe20000000100 */
[----:B------:R-:W-:Y:S01]  /*81e0*/  FADD R8, R24, R41 ;  /* 0x0000002918087221 */ /* 0x000fe20000000000 */
[----:B------:R-:W-:Y:S01]  /*81f0*/  F2FP.BF16.F32.PACK_AB R24, R11, R24 ;  /* 0x000000180b18723e */ /* 0x000fe200000010ff */
[--C-:B------:R-:W-:Y:S01]  /*8200*/  FFMA R99, R99, UR11, -R72.reuse ;  /* 0x0000000b63637c23 */ /* 0x100fe20008000848 */
[--C-:B------:R-:W-:Y:S01]  /*8210*/  FFMA R30, R30, UR11, -R72.reuse ;  /* 0x0000000b1e1e7c23 */ /* 0x100fe20008000848 */
[----:B---3--:R-:W-:Y:S01]  /*8220*/  @!P3 FMUL R64, R64, R64 ;  /* 0x000000404040b220 */ /* 0x008fe20000400000 */
[----:B------:R-:W2:Y:S01]  /*8230*/  MUFU.EX2 R68, R68 ;  /* 0x0000004400447308 */ /* 0x000ea20000000800 */
[--C-:B------:R-:W-:Y:S01]  /*8240*/  FFMA R76, R27, UR11, -R72.reuse ;  /* 0x0000000b1b4c7c23 */ /* 0x100fe20008000848 */
[----:B------:R-:W-:Y:S01]  /*8250*/  FSETP.GEU.AND P5, PT, R99, -126, PT ;  /* 0xc2fc00006300780b */ /* 0x000fe20003fae000 */
[--C-:B------:R-:W-:Y:S01]  /*8260*/  FFMA R34, R34, UR11, -R72.reuse ;  /* 0x0000000b22227c23 */ /* 0x100fe20008000848 */
[----:B------:R-:W-:Y:S01]  /*8270*/  FSETP.GEU.AND P3, PT, R30, -126, PT ;  /* 0xc2fc00001e00780b */ /* 0x000fe20003f6e000 */
        /* <DEDUP_REMOVED lines=8> */
[--C-:B------:R-:W-:Y:S01]  /*8300*/  FFMA R43, R43, UR11, -R72.reuse ;  /* 0x0000000b2b2b7c23 */ /* 0x100fe20008000848 */
[--C-:B------:R-:W-:Y:S01]  /*8310*/  FFMA R42, R42, UR11, -R72.reuse ;  /* 0x0000000b2a2a7c23 */ /* 0x100fe20008000848 */
[----:B------:R-:W-:Y:S01]  /*8320*/  @!P5 FMUL R99, R99, 0.5 ;  /* 0x3f0000006363d820 */ /* 0x000fe20000400000 */
[--C-:B------:R-:W-:Y:S01]  /*8330*/  FFMA R46, R46, UR11, -R72.reuse ;  /* 0x0000000b2e2e7c23 */ /* 0x100fe20008000848 */
[----:B------:R-:W-:Y:S01]  /*8340*/  @!P3 FMUL R30, R30, 0.5 ;  /* 0x3f0000001e1eb820 */ /* 0x000fe20000400000 */
[----:B--2---:R-:W-:Y:S01]  /*8350*/  @!P6 FMUL R68, R68, R68 ;  /* 0x000000444444e220 */ /* 0x004fe20000400000 */
[----:B------:R-:W2:Y:S01]  /*8360*/  MUFU.EX2 R27, R99 ;  /* 0x00000063001b7308 */ /* 0x000ea20000000800 */
[----:B------:R-:W-:Y:S01]  /*8370*/  FSETP.GEU.AND P6, PT, R34, -126, PT ;  /* 0xc2fc00002200780b */ /* 0x000fe20003fce000 */
[----:B------:R-:W-:Y:S01]  /*8380*/  @!P4 FMUL R76, R76, 0.5 ;  /* 0x3f0000004c4cc820 */ /* 0x000fe20000400000 */
[--C-:B------:R-:W-:Y:S01]  /*8390*/  FFMA R50, R50, UR11, -R72.reuse ;  /* 0x0000000b32327c23 */ /* 0x100fe20008000848 */
[--C-:B------:R-:W-:Y:S01]  /*83a0*/  FFMA R54, R54, UR11, -R72.reuse ;  /* 0x0000000b36367c23 */ /* 0x100fe20008000848 */
[--C-:B------:R-:W-:Y:S01]  /*83b0*/  FFMA R59, R59, UR11, -R72.reuse ;  /* 0x0000000b3b3b7c23 */ /* 0x100fe20008000848 */
[--C-:B------:R-:W-:Y:S01]  /*83c0*/  FFMA R63, R63, UR11, -R72.reuse ;  /* 0x0000000b3f3f7c23 */ /* 0x100fe20008000848 */
[--C-:B------:R-:W-:Y:S01]  /*83d0*/  FFMA R67, R67, UR11, -R72.reuse ;  /* 0x0000000b43437c23 */ /* 0x100fe20008000848 */
[----:B------:R3:W4:Y:S01]  /*83e0*/  MUFU.EX2 R77, R30 ;  /* 0x0000001e004d7308 */ /* 0x0007220000000800 */
[----:B-1----:R-:W-:Y:S01]  /*83f0*/  @!P2 FMUL R69, R69, R69 ;  /* 0x000000454545a220 */ /* 0x002fe20000400000 */
[----:B------:R-:W-:Y:S01]  /*8400*/  FSETP.GEU.AND P2, PT, R31, -126, PT ;  /* 0xc2fc00001f00780b */ /* 0x000fe20003f4e000 */
[--C-:B------:R-:W-:Y:S01]  /*8410*/  FFMA R71, R71, UR11, -R72.reuse ;  /* 0x0000000b47477c23 */ /* 0x100fe20008000848 */
[--C-:B------:R-:W-:Y:S01]  /*8420*/  FFMA R75, R75, UR11, -R72.reuse ;  /* 0x0000000b4b4b7c23 */ /* 0x100fe20008000848 */
[--C-:B------:R-:W-:Y:S01]  /*8430*/  FFMA R83, R83, UR11, -R72.reuse ;  /* 0x0000000b53537c23 */ /* 0x100fe20008000848 */
[----:B------:R-:W-:Y:S01]  /*8440*/  @!P6 FMUL R34, R34, 0.5 ;  /* 0x3f0000002222e820 */ /* 0x000fe20000400000 */
[--C-:B------:R-:W-:Y:S01]  /*8450*/  FFMA R79, R79, UR11, -R72.reuse ;  /* 0x0000000b4f4f7c23 */ /* 0x100fe20008000848 */
[----:B------:R-:W1:Y:S01]  /*8460*/  MUFU.EX2 R76, R76 ;  /* 0x0000004c004c7308 */ /* 0x000e620000000800 */
[----:B--2---:R-:W-:Y:S01]  /*8470*/  @!P5 FMUL R27, R27, R27 ;  /* 0x0000001b1b1bd220 */ /* 0x004fe20000400000 */
[----:B------:R-:W-:Y:S01]  /*8480*/  FSETP.GEU.AND P5, PT, R35, -126, PT ;  /* 0xc2fc00002300780b */ /* 0x000fe20003fae000 */
[--C-:B---3--:R-:W-:Y:S01]  /*8490*/  FFMA R30, R47, UR11, -R72.reuse ;  /* 0x0000000b2f1e7c23 */ /* 0x108fe20008000848 */
[--C-:B------:R-:W-:Y:S01]  /*84a0*/  FFMA R86, R86, UR11, -R72.reuse ;  /* 0x0000000b56567c23 */ /* 0x100fe20008000848 */
[----:B------:R-:W-:Y:S01]  /*84b0*/  FFMA R87, R87, UR11, -R72 ;  /* 0x0000000b57577c23 */ /* 0x000fe20008000848 */
[----:B------:R-:W-:Y:S01]  /*84c0*/  FMUL R73, R73, UR11 ;  /* 0x0000000b49497c20 */ /* 0x000fe20008400000 */
[----:B------:R-:W-:Y:S01]  /*84d0*/  @!P2 FMUL R31, R31, 0.5 ;  /* 0x3f0000001f1fa820 */ /* 0x000fe20000400000 */
[----:B------:R2:W3:Y:S01]  /*84e0*/  MUFU.EX2 R81, R34 ;  /* 0x0000002200517308 */ /* 0x0004e20000000800 */
[----:B----4-:R-:W-:Y:S01]  /*84f0*/  @!P3 FMUL R77, R77, R77 ;  /* 0x0000004d4d4db220 */ /* 0x010fe20000400000 */
[----:B------:R-:W-:-:S05]  /*8500*/  FSETP.GEU.AND P3, PT, R39, -126, PT ;  /* 0xc2fc00002700780b */ /* 0x000fca0003f6e000 */
[----:B------:R-:W-:Y:S01]  /*8510*/  @!P5 FMUL R35, R35, 0.5 ;  /* 0x3f0000002323d820 */ /* 0x000fe20000400000 */
[----:B------:R4:W5:Y:S01]  /*8520*/  MUFU.EX2 R80, R31 ;  /* 0x0000001f00507308 */ /* 0x0009620000000800 */
[----:B-1----:R-:W-:Y:S01]  /*8530*/  @!P4 FMUL R76, R76, R76 ;  /* 0x0000004c4c4cc220 */ /* 0x002fe20000400000 */
[----:B------:R-:W-:Y:S01]  /*8540*/  FSETP.GEU.AND P4, PT, R38, -126, PT ;  /* 0xc2fc00002600780b */ /* 0x000fe20003f8e000 */
[----:B--2---:R-:W-:-:S04]  /*8550*/  FFMA R34, R55, UR11, -R72 ;  /* 0x0000000b37227c23 */ /* 0x004fc80008000848 */
[----:B------:R-:W-:Y:S01]  /*8560*/  @!P3 FMUL R39, R39, 0.5 ;  /* 0x3f0000002727b820 */ /* 0x000fe20000400000 */
[----:B------:R1:W2:Y:S01]  /*8570*/  MUFU.EX2 R84, R35 ;  /* 0x0000002300547308 */ /* 0x0002a20000000800 */
[----:B---3--:R-:W-:Y:S01]  /*8580*/  @!P6 FMUL R81, R81, R81 ;  /* 0x000000515151e220 */ /* 0x008fe20000400000 */
[----:B------:R-:W-:Y:S01]  /*8590*/  FSETP.GEU.AND P6, PT, R43, -126, PT ;  /* 0xc2fc00002b00780b */ /* 0x000fe20003fce000 */
[----:B----4-:R-:W-:-:S04]  /*85a0*/  FFMA R31, R51, UR11, -R72 ;  /* 0x0000000b331f7c23 */ /* 0x010fc80008000848 */
[----:B------:R-:W-:Y:S01]  /*85b0*/  @!P4 FMUL R38, R38, 0.5 ;  /* 0x3f0000002626c820 */ /* 0x000fe20000400000 */
[----:B------:R-:W3:Y:S01]  /*85c0*/  MUFU.EX2 R100, R39 ;  /* 0x0000002700647308 */ /* 0x000ee20000000800 */
[----:B-----5:R-:W-:Y:S01]  /*85d0*/  @!P2 FMUL R80, R80, R80 ;  /* 0x000000505050a220 */ /* 0x020fe20000400000 */
[----:B------:R-:W-:Y:S01]  /*85e0*/  FSETP.GEU.AND P2, PT, R42, -126, PT ;  /* 0xc2fc00002a00780b */ /* 0x000fe20003f4e000 */
[----:B-1----:R-:W-:-:S04]  /*85f0*/  FFMA R35, R82, UR11, -R72 ;  /* 0x0000000b52237c23 */ /* 0x002fc80008000848 */
        /* <DEDUP_REMOVED lines=39> */
[----:B------:R-:W1:Y:S01]  /*8870*/  MUFU.EX2 R59, R59 ;  /* 0x0000003b003b7308 */ /* 0x000e620000000800 */
[----:B----4-:R-:W-:Y:S01]  /*8880*/  FFMA R34, R66, UR11, -R72 ;  /* 0x0000000b42227c23 */ /* 0x010fe20008000848 */
[----:B---3--:R-:W-:Y:S01]  /*8890*/  @!P2 FMUL R106, R106, R106 ;  /* 0x0000006a6a6aa220 */ /* 0x008fe20000400000 */
[----:B------:R-:W-:-:S04]  /*88a0*/  FSETP.GEU.AND P2, PT, R31, -126, PT ;  /* 0xc2fc00001f00780b */ /* 0x000fc80003f4e000 */
[----:B------:R-:W-:Y:S01]  /*88b0*/  @!P6 FMUL R63, R63, 0.5 ;  /* 0x3f0000003f3fe820 */ /* 0x000fe20000400000 */
[----:B------:R2:W3:Y:S01]  /*88c0*/  MUFU.EX2 R62, R30 ;  /* 0x0000001e003e7308 */ /* 0x0004e20000000800 */
[----:B-----5:R-:W-:Y:S01]  /*88d0*/  @!P5 FMUL R58, R58, R58 ;  /* 0x0000003a3a3ad220 */ /* 0x020fe20000400000 */
[----:B------:R-:W-:-:S06]  /*88e0*/  FSETP.GEU.AND P5, PT, R34, -126, PT ;  /* 0xc2fc00002200780b */ /* 0x000fcc0003fae000 */
[----:B------:R-:W4:Y:S01]  /*88f0*/  MUFU.EX2 R63, R63 ;  /* 0x0000003f003f7308 */ /* 0x000f220000000800 */
[----:B--2---:R-:W-:Y:S01]  /*8900*/  FFMA R30, R70, UR11, -R72 ;  /* 0x0000000b461e7c23 */ /* 0x004fe20008000848 */
[----:B-1----:R-:W-:Y:S01]  /*8910*/  @!P3 FMUL R59, R59, R59 ;  /* 0x0000003b3b3bb220 */ /* 0x002fe20000400000 */
[----:B------:R-:W-:-:S03]  /*8920*/  @!P2 FMUL R31, R31, 0.5 ;  /* 0x3f0000001f1fa820 */ /* 0x000fc60000400000 */
[----:B------:R-:W-:Y:S01]  /*8930*/  FSETP.GEU.AND P3, PT, R30, -126, PT ;  /* 0xc2fc00001e00780b */ /* 0x000fe20003f6e000 */
[----:B------:R-:W-:Y:S01]  /*8940*/  @!P5 FMUL R34, R34, 0.5 ;  /* 0x3f0000002222d820 */ /* 0x000fe20000400000 */
[----:B------:R1:W2:Y:S01]  /*8950*/  MUFU.EX2 R66, R31 ;  /* 0x0000001f00427308 */ /* 0x0002a20000000800 */
[----:B---3--:R-:W-:Y:S01]  /*8960*/  @!P4 FMUL R62, R62, R62 ;  /* 0x0000003e3e3ec220 */ /* 0x008fe20000400000 */
[----:B------:R-:W-:-:S06]  /*8970*/  FSETP.GEU.AND P4, PT, R67, -126, PT ;  /* 0xc2fc00004300780b */ /* 0x000fcc0003f8e000 */
[----:B------:R3:W5:Y:S01]  /*8980*/  MUFU.EX2 R70, R34 ;  /* 0x0000002200467308 */ /* 0x0007620000000800 */
[----:B-1----:R-:W-:Y:S01]  /*8990*/  FFMA R31, R74, UR11, -R72 ;  /* 0x0000000b4a1f7c23 */ /* 0x002fe20008000848 */
[----:B----4-:R-:W-:Y:S01]  /*89a0*/  @!P6 FMUL R63, R63, R63 ;  /* 0x0000003f3f3fe220 */ /* 0x010fe20000400000 */
[----:B------:R-:W-:-:S03]  /*89b0*/  @!P3 FMUL R30, R30, 0.5 ;  /* 0x3f0000001e1eb820 */ /* 0x000fc60000400000 */
[----:B------:R-:W-:Y:S01]  /*89c0*/  FSETP.GEU.AND P6, PT, R31, -126, PT ;  /* 0xc2fc00001f00780b */ /* 0x000fe20003fce000 */
[----:B------:R-:W-:Y:S01]  /*89d0*/  @!P4 FMUL R67, R67, 0.5 ;  /* 0x3f0000004343c820 */ /* 0x000fe20000400000 */
[----:B------:R1:W4:Y:S01]  /*89e0*/  MUFU.EX2 R74, R30 ;  /* 0x0000001e004a7308 */ /* 0x0003220000000800 */
[----:B--2---:R-:W-:Y:S01]  /*89f0*/  @!P2 FMUL R66, R66, R66 ;  /* 0x000000424242a220 */ /* 0x004fe20000400000 */
[----:B------:R-:W-:Y:S01]  /*8a00*/  FSETP.GEU.AND P2, PT, R71, -126, PT ;  /* 0xc2fc00004700780b */ /* 0x000fe20003f4e000 */
[----:B---3--:R-:W-:-:S05]  /*8a10*/  FFMA R34, R78, UR11, -R72 ;  /* 0x0000000b4e227c23 */ /* 0x008fca0008000848 */
[----:B------:R-:W2:Y:S01]  /*8a20*/  MUFU.EX2 R67, R67 ;  /* 0x0000004300437308 */ /* 0x000ea20000000800 */
[----:B-----5:R-:W-:Y:S01]  /*8a30*/  @!P5 FMUL R70, R70, R70 ;  /* 0x000000464646d220 */ /* 0x020fe20000400000 */
[----:B------:R-:W-:Y:S01]  /*8a40*/  FSETP.GEU.AND P5, PT, R75, -126, PT ;  /* 0xc2fc00004b00780b */ /* 0x000fe20003fae000 */
[----:B------:R-:W-:Y:S01]  /*8a50*/  @!P6 FMUL R31, R31, 0.5 ;  /* 0x3f0000001f1fe820 */ /* 0x000fe20000400000 */
[----:B-1----:R-:W-:Y:S01]  /*8a60*/  FADD R30, R36, R65 ;  /* 0x00000041241e7221 */ /* 0x002fe20000000000 */
[----:B------:R-:W-:Y:S02]  /*8a70*/  F2FP.BF16.F32.PACK_AB R36, R33, R36 ;  /* 0x000000242124723e */ /* 0x000fe400000010ff */
[----:B------:R-:W-:Y:S01]  /*8a80*/  @!P2 FMUL R71, R71, 0.5 ;  /* 0x3f0000004747a820 */ /* 0x000fe20000400000 */
[----:B------:R1:W3:Y:S01]  /*8a90*/  MUFU.EX2 R78, R31 ;  /* 0x0000001f004e7308 */ /* 0x0002e20000000800 */
[----:B----4-:R-:W-:Y:S01]  /*8aa0*/  @!P3 FMUL R74, R74, R74 ;  /* 0x0000004a4a4ab220 */ /* 0x010fe20000400000 */
[----:B------:R-:W-:Y:S01]  /*8ab0*/  FSETP.GEU.AND P3, PT, R35, -126, PT ;  /* 0xc2fc00002300780b */ /* 0x000fe20003f6e000 */
[----:B------:R-:W-:Y:S01]  /*8ac0*/  FADD R43, R9, R30 ;  /* 0x0000001e092b7221 */ /* 0x000fe20000000000 */
[----:B------:R-:W-:Y:S01]  /*8ad0*/  FADD R9, R25, R56 ;  /* 0x0000003819097221 */ /* 0x000fe20000000000 */
[----:B------:R-:W-:Y:S01]  /*8ae0*/  FADD R30, R33, R64 ;  /* 0x00000040211e7221 */ /* 0x000fe20000000000 */
[----:B------:R-:W-:Y:S01]  /*8af0*/  F2FP.BF16.F32.PACK_AB R33, R102, R99 ;  /* 0x000000636621723e */ /* 0x000fe200000010ff */
[----:B------:R-:W-:Y:S01]  /*8b00*/  @!P5 FMUL R75, R75, 0.5 ;  /* 0x3f0000004b4bd820 */ /* 0x000fe20000400000 */
[----:B------:R-:W4:Y:S01]  /*8b10*/  MUFU.EX2 R71, R71 ;  /* 0x0000004700477308 */ /* 0x000f220000000800 */
[----:B--2---:R-:W-:Y:S01]  /*8b20*/  @!P4 FMUL R67, R67, R67 ;  /* 0x000000434343c220 */ /* 0x004fe20000400000 */
[----:B------:R-:W-:Y:S01]  /*8b30*/  FSETP.GEU.AND P4, PT, R34, -126, PT ;  /* 0xc2fc00002200780b */ /* 0x000fe20003f8e000 */
[----:B-1----:R-:W-:Y:S01]  /*8b40*/  FADD R31, R32, R57 ;  /* 0x00000039201f7221 */ /* 0x002fe20000000000 */
[----:B------:R-:W-:-:S02]  /*8b50*/  F2FP.BF16.F32.PACK_AB R32, R25, R32 ;  /* 0x000000201920723e */ /* 0x000fc400000010ff */
[----:B------:R-:W-:Y:S01]  /*8b60*/  F2FP.BF16.F32.PACK_AB R25, R76, R27 ;  /* 0x0000001b4c19723e */ /* 0x000fe200000010ff */
[----:B------:R-:W-:Y:S01]  /*8b70*/  @!P3 FMUL R35, R35, 0.5 ;  /* 0x3f0000002323b820 */ /* 0x000fe20000400000 */
[----:B------:R-:W1:Y:S01]  /*8b80*/  MUFU.EX2 R75, R75 ;  /* 0x0000004b004b7308 */ /* 0x000e620000000800 */
[----:B---3--:R-:W-:Y:S01]  /*8b90*/  @!P6 FMUL R78, R78, R78 ;  /* 0x0000004e4e4ee220 */ /* 0x008fe20000400000 */
[----:B------:R-:W-:Y:S01]  /*8ba0*/  FSETP.GEU.AND P6, PT, R83, -126, PT ;  /* 0xc2fc00005300780b */ /* 0x000fe20003fce000 */
[----:B------:R-:W-:Y:S01]  /*8bb0*/  FADD R38, R8, R31 ;  /* 0x0000001f08267221 */ /* 0x000fe20000000000 */
[----:B------:R-:W-:Y:S01]  /*8bc0*/  FADD R8, R11, R40 ;  /* 0x000000280b087221 */ /* 0x000fe20000000000 */
[----:B------:R-:W-:Y:S01]  /*8bd0*/  FADD R31, R14, R61 ;  /* 0x0000003d0e1f7221 */ /* 0x000fe20000000000 */
[----:B------:R-:W-:Y:S01]  /*8be0*/  F2FP.BF16.F32.PACK_AB R40, R40, R41 ;  /* 0x000000292828723e */ /* 0x000fe200000010ff */
        /* <DEDUP_REMOVED lines=9> */
[----:B------:R3:W4:Y:S01]  /*8c80*/  MUFU.EX2 R82, R34 ;  /* 0x0000002200527308 */ /* 0x0007220000000800 */
[----:B-1----:R-:W-:Y:S01]  /*8c90*/  @!P5 FMUL R75, R75, R75 ;  /* 0x0000004b4b4bd220 */ /* 0x002fe20000400000 */
[----:B------:R-:W-:Y:S01]  /*8ca0*/  FSETP.GEU.AND P5, PT, R86, -126, PT ;  /* 0xc2fc00005600780b */ /* 0x000fe20003fae000 */
[----:B------:R-:W-:Y:S01]  /*8cb0*/  FADD R46, R9, R30 ;  /* 0x0000001e092e7221 */ /* 0x000fe20000000000 */
[----:B------:R-:W-:Y:S01]  /*8cc0*/  FADD R42, R8, R31 ;  /* 0x0000001f082a7221 */ /* 0x000fe20000000000 */
[----:B------:R-:W-:Y:S01]  /*8cd0*/  FADD R8, R13, R44 ;  /* 0x0000002c0d087221 */ /* 0x000fe20000000000 */
[----:B------:R-:W-:Y:S01]  /*8ce0*/  FADD R31, R29, R60 ;  /* 0x0000003c1d1f7221 */ /* 0x000fe20000000000 */
[----:B------:R-:W-:Y:S01]  /*8cf0*/  @!P2 FMUL R79, R79, 0.5 ;  /* 0x3f0000004f4fa820 */ /* 0x000fe20000400000 */
[----:B------:R-:W1:Y:S01]  /*8d00*/  MUFU.EX2 R83, R83 ;  /* 0x0000005300537308 */ /* 0x000e620000000800 */
[----:B--2---:R-:W-:Y:S01]  /*8d10*/  @!P3 FMUL R72, R72, R72 ;  /* 0x000000484848b220 */ /* 0x004fe20000400000 */
[----:B------:R-:W-:Y:S01]  /*8d20*/  FSETP.GEU.AND P3, PT, R87, -126, PT ;  /* 0xc2fc00005700780b */ /* 0x000fe20003f6e000 */
[----:B------:R-:W-:Y:S01]  /*8d30*/  FADD R30, R21, R52 ;  /* 0x00000034151e7221 */ /* 0x000fe20000000000 */
[----:B------:R-:W-:Y:S01]  /*8d40*/  FADD R35, R37, R68 ;  /* 0x0000004425237221 */ /* 0x000fe20000000000 */
[----:B------:R-:W-:Y:S01]  /*8d50*/  FADD R9, R12, R53 ;  /* 0x000000350c097221 */ /* 0x000fe20000000000 */
[----:B---3--:R-:W-:Y:S01]  /*8d60*/  FADD R34, R20, R69 ;  /* 0x0000004514227221 */ /* 0x008fe20000000000 */
        /* <DEDUP_REMOVED lines=9> */
[----:B------:R-:W3:Y:S01]  /*8e00*/  MUFU.EX2 R86, R86 ;  /* 0x0000005600567308 */ /* 0x000ee20000000800 */
        /* <DEDUP_REMOVED lines=8> */
[----:B------:R-:W-:Y:S01]  /*8e90*/  FADD R50, R30, R31 ;  /* 0x0000001f1e327221 */ /* 0x000fe20000000000 */
[----:B------:R-:W-:Y:S01]  /*8ea0*/  FADD R31, R81, R70 ;  /* 0x00000046511f7221 */ /* 0x000fe20000000000 */
[----:B------:R-:W-:Y:S01]  /*8eb0*/  FADD R30, R76, R59 ;  /* 0x0000003b4c1e7221 */ /* 0x000fe20000000000 */
[----:B------:R-:W-:Y:S01]  /*8ec0*/  FADD R35, R102, R75 ;  /* 0x0000004b66237221 */ /* 0x000fe20000000000 */
[----:B------:R-:W-:Y:S01]  /*8ed0*/  FADD R34, R84, R67 ;  /* 0x0000004354227221 */ /* 0x000fe20000000000 */
[----:B------:R-:W-:Y:S01]  /*8ee0*/  FADD R43, R106, R83 ;  /* 0x000000536a2b7221 */ /* 0x000fe20000000000 */
[----:B------:R-:W-:Y:S01]  /*8ef0*/  @!P6 FMUL R73, R73, 0.5 ;  /* 0x3f0000004949e820 */ /* 0x000fe20000400000 */
[----:B--2---:R-:W-:Y:S01]  /*8f00*/  @!P2 FMUL R79, R79, R79 ;  /* 0x0000004f4f4fa220 */ /* 0x004fe20000400000 */
[----:B---3--:R-:W-:Y:S01]  /*8f10*/  @!P5 FMUL R86, R86, R86 ;  /* 0x000000565656d220 */ /* 0x008fe20000400000 */
[----:B------:R-:W-:Y:S01]  /*8f20*/  FADD R39, R39, R46 ;  /* 0x0000002e27277221 */ /* 0x000fe20000000000 */
[----:B------:R-:W-:Y:S01]  /*8f30*/  FADD R103, R31, R42 ;  /* 0x0000002a1f677221 */ /* 0x000fe20000000000 */
[----:B------:R-:W-:Y:S01]  /*8f40*/  FADD R54, R30, R35 ;  /* 0x000000231e367221 */ /* 0x000fe20000000000 */
[----:B------:R-:W-:Y:S01]  /*8f50*/  FADD R105, R34, R43 ;  /* 0x0000002b22697221 */ /* 0x000fe20000000000 */
[----:B------:R-:W2:Y:S01]  /*8f60*/  MUFU.EX2 R73, R73 ;  /* 0x0000004900497308 */ /* 0x000ea20000000800 */
[----:B------:R-:W-:Y:S01]  /*8f70*/  FADD R30, R77, R66 ;  /* 0x000000424d1e7221 */ /* 0x000fe20000000000 */
[----:B------:R-:W-:Y:S01]  /*8f80*/  FADD R43, R47, R82 ;  /* 0x000000522f2b7221 */ /* 0x000fe20000000000 */
[----:B-1----:R-:W-:Y:S01]  /*8f90*/  @!P3 FMUL R87, R87, R87 ;  /* 0x000000575757b220 */ /* 0x002fe20000400000 */
[----:B------:R-:W-:Y:S01]  /*8fa0*/  FADD R34, R85, R74 ;  /* 0x0000004a55227221 */ /* 0x000fe20000000000 */
[----:B------:R-:W-:Y:S01]  /*8fb0*/  FADD R31, R80, R63 ;  /* 0x0000003f501f7221 */ /* 0x000fe20000000000 */
[----:B------:R-:W-:Y:S01]  /*8fc0*/  FADD R42, R104, R79 ;  /* 0x0000004f682a7221 */ /* 0x000fe20000000000 */
[----:B------:R-:W-:Y:S01]  /*8fd0*/  FADD R35, R100, R71 ;  /* 0x0000004764237221 */ /* 0x000fe20000000000 */
[----:B------:R-:W1:Y:S01]  /*8fe0*/  MUFU.EX2 R10, R10 ;  /* 0x0000000a000a7308 */ /* 0x000e620000000800 */
[----:B------:R-:W-:Y:S01]  /*8ff0*/  FADD R46, R58, R87 ;  /* 0x000000573a2e7221 */ /* 0x000fe20000000000 */
        /* <DEDUP_REMOVED lines=13> */
[----:B--2---:R-:W-:Y:S01]  /*90d0*/  @!P6 FMUL R73, R73, R73 ;  /* 0x000000494949e220 */ /* 0x004fe20000400000 */
[----:B------:R-:W-:Y:S01]  /*90e0*/  FADD R9, R9, R8 ;  /* 0x0000000809097221 */ /* 0x000fe20000000000 */
[----:B------:R-:W-:Y:S01]  /*90f0*/  SHF.L.U32 R8, R23, 0x1f, RZ ;  /* 0x0000001f17087819 */ /* 0x000fe200000006ff */
[----:B------:R-:W-:Y:S01]  /*9100*/  FADD R50, R50, R31 ;  /* 0x0000001f32327221 */ /* 0x000fe20000000000 */
[----:B-1----:R-:W-:Y:S01]  /*9110*/  @!P4 FMUL R10, R10, R10 ;  /* 0x0000000a0a0ac220 */ /* 0x002fe20000400000 */
[----:B------:R-:W-:Y:S01]  /*9120*/  F2FP.BF16.F32.PACK_AB R38, R37, R20 ;  /* 0x000000142526723e */ /* 0x000fe200000010ff */
[----:B------:R1:W2:Y:S01]  /*9130*/  SYNCS.PHASECHK.TRANS64.TRYWAIT P2, [UR6+0x7200], R8 ;  /* 0x00720008ff0075a7 */ /* 0x0002a20008040146 */
[----:B------:R-:W-:Y:S01]  /*9140*/  F2FP.BF16.F32.PACK_AB R42, R44, R45 ;  /* 0x0000002d2c2a723e */ /* 0x000fe200000010ff */
[----:B------:R-:W-:Y:S01]  /*9150*/  FFMA R0, R73, R0, R50 ;  /* 0x0000000049007223 */ /* 0x000fe20000000032 */
[----:B------:R-:W-:Y:S01]  /*9160*/  F2FP.BF16.F32.PACK_AB R34, R29, R14 ;  /* 0x0000000e1d22723e */ /* 0x000fe200000010ff */
[----:B------:R-:W-:Y:S01]  /*9170*/  FFMA R3, R10, R3, R9 ;  /* 0x000000030a037223 */ /* 0x000fe20000000009 */
[----:B------:R-:W-:Y:S01]  /*9180*/  F2FP.BF16.F32.PACK_AB R44, R48, R49 ;  /* 0x00000031302c723e */ /* 0x000fe200000010ff */
[-C--:B------:R-:W-:Y:S01]  /*9190*/  FMUL R88, R88, R10.reuse ;  /* 0x0000000a58587220 */ /* 0x080fe20000400000 */
        /* <DEDUP_REMOVED lines=8> */
[----:B------:R-:W-:Y:S01]  /*9220*/  F2FP.BF16.F32.PACK_AB R30, R21, R12 ;  /* 0x0000000c151e723e */ /* 0x000fe200000010ff */
[----:B------:R-:W-:Y:S01]  /*9230*/  FMUL R91, R91, R73 ;  /* 0x000000495b5b7220 */ /* 0x000fe20000400000 */
[----:B------:R-:W-:Y:S01]  /*9240*/  F2FP.BF16.F32.PACK_AB R48, R56, R57 ;  /* 0x000000393830723e */ /* 0x000fe200000010ff */
[----:B------:R-:W-:Y:S01]  /*9250*/  FMUL R94, R94, R73 ;  /* 0x000000495e5e7220 */ /* 0x000fe20000400000 */
[----:B------:R-:W-:Y:S01]  /*9260*/  F2FP.BF16.F32.PACK_AB R50, R60, R61 ;  /* 0x0000003d3c32723e */ /* 0x000fe200000010ff */
        /* <DEDUP_REMOVED lines=16> */
.L_x_41:
[----:B------:R-:W-:Y:S05]  /*9370*/  @P2 BRA `(.L_x_42) ;  /* 0x0000000000082947 */ /* 0x000fea0003800000 */
[----:B------:R-:W1:Y:S02]  /*9380*/  SYNCS.PHASECHK.TRANS64.TRYWAIT P2, [UR6+0x7200], R8 ;  /* 0x00720008ff0075a7 */ /* 0x000e640008040146 */
[----:B-1----:R-:W-:Y:S05]  /*9390*/  @!P2 BRA `(.L_x_43) ;  /* 0x00000030000ca947 */ /* 0x002fea0003800000 */
.L_x_42:
        /* <DEDUP_REMOVED lines=44> */
.L_x_44:
[----:B------:R-:W-:-:S04]  /*9660*/  ULEA UR6, UR9, UR47, 0x3 ;  /* 0x0000002f09067291 */ /* 0x000fc8000f8e183f */
[----:B------:R-:W-:-:S04]  /*9670*/  UIADD3 UR6, UR6, 0x7228, URZ ;  /* 0x0000722806067890 */ /* 0x000fc8000fffe03f */
[----:B------:R-:W-:-:S09]  /*9680*/  UPRMT UR6, URZ, 0x654, UR6 ;  /* 0x000006543f067896 */ /* 0x000fd20008000006 */
[----:B------:R-:W-:Y:S01]  /*9690*/  SYNCS.ARRIVE.TRANS64.RED.A1T0 RZ, [UR6], RZ ;  /* 0x000000ffffff79a7 */ /* 0x000fe20008100406 */
[----:B------:R-:W-:Y:S05]  /*96a0*/  @P1 BRA `(.L_x_45) ;  /* 0x0000000000041947 */ /* 0x000fea0003800000 */
[----:B------:R-:W-:Y:S01]  /*96b0*/  BPT.TRAP 0x1 ;  /* 0x000000040000795c */ /* 0x000fe20000300000 */
.L_x_45:
[----:B------:R-:W-:-:S04]  /*96c0*/  UIADD3 UR9, UR9, 0x1, URZ ;  /* 0x0000000109097890 */ /* 0x000fc8000fffe03f */
[----:B------:R-:W-:-:S04]  /*96d0*/  UISETP.NE.AND UP0, UPT, UR9, 0x5, UPT ;  /* 0x000000050900788c */ /* 0x000fc8000bf05270 */
[----:B------:R-:W-:Y:S01]  /*96e0*/  USEL UR9, UR9, URZ, UP0 ;  /* 0x0000003f09097287 */ /* 0x000fe20008000000 */
[----:B------:R-:W-:Y:S11]  /*96f0*/  @!P0 BRA `(.L_x_46) ;  /* 0x0000000000048947 */ /* 0x000ff60003800000 */
[----:B------:R-:W-:Y:S01]  /*9700*/  BPT.TRAP 0x1 ;  /* 0x000000040000795c */ /* 0x000fe20000300000 */
.L_x_46:
[----:B------:R-:W-:-:S04]  /*9710*/  ULEA UR6, UR9, UR47, 0x3 ;  /* 0x0000002f09067291 */ /* 0x000fc8000f8e183f */
[----:B------:R-:W-:-:S04]  /*9720*/  UIADD3 UR6, UR6, 0x7228, URZ ;  /* 0x0000722806067890 */ /* 0x000fc8000fffe03f */
[----:B------:R-:W-:-:S09]  /*9730*/  UPRMT UR6, URZ, 0x654, UR6 ;  /* 0x000006543f067896 */ /* 0x000fd20008000006 */
[----:B------:R-:W-:Y:S01]  /*9740*/  SYNCS.ARRIVE.TRANS64.RED.A1T0 RZ, [UR6], RZ ;  /* 0x000000ffffff79a7 */ /* 0x000fe20008100406 */
[----:B------:R-:W-:Y:S05]  /*9750*/  @P1 BRA `(.L_x_47) ;  /* 0x0000000000041947 */ /* 0x000fea0003800000 */
[----:B------:R-:W-:Y:S01]  /*9760*/  BPT.TRAP 0x1 ;  /* 0x000000040000795c */ /* 0x000fe20000300000 */
.L_x_47:
[----:B------:R-:W-:Y:S01]  /*9770*/  UIADD3 UR51, UR51, 0x1, URZ ;  /* 0x0000000133337890 */ /* 0x000fe2000fffe03f */
[C---:B------:R-:W-:Y:S01]  /*9780*/  ISETP.GT.AND P2, PT, R7.reuse, 0x1, PT ;  /* 0x000000010700780c */ /* 0x040fe20003f44270 */
[----:B------:R-:W-:Y:S01]  /*9790*/  UIADD3 UR9, UR9, 0x1, URZ ;  /* 0x0000000109097890 */ /* 0x000fe2000fffe03f */
[----:B------:R-:W-:Y:S01]  /*97a0*/  VIADD R7, R7, 0xffffffff ;  /* 0xffffffff07077836 */ /* 0x000fe20000000000 */
[----:B------:R-:W-:Y:S01]  /*97b0*/  UISETP.NE.AND UP1, UPT, UR51, 0x5, UPT ;  /* 0x000000053300788c */ /* 0x000fe2000bf25270 */
[----:B------:R-:W-:Y:S01]  /*97c0*/  VIADD R5, R5, 0x80 ;  /* 0x0000008005057836 */ /* 0x000fe20000000000 */
[----:B------:R-:W-:Y:S01]  /*97d0*/  UISETP.NE.AND UP0, UPT, UR9, 0x5, UPT ;  /* 0x000000050900788c */ /* 0x000fe2000bf05270 */
[----:B-1----:R-:W-:Y:S01]  /*97e0*/  MOV R9, R4 ;  /* 0x0000000400097202 */ /* 0x002fe20000000f00 */
[----:B------:R-:W-:Y:S01]  /*97f0*/  USEL UR6, URZ, 0x1, UP1 ;  /* 0x000000013f067887 */ /* 0x000fe20008800000 */
[----:B------:R-:W-:Y:S01]  /*9800*/  IMAD.MOV.U32 R8, RZ, RZ, R6 ;  /* 0x000000ffff087224 */ /* 0x000fe200078e0006 */
[----:B------:R-:W-:-:S02]  /*9810*/  USEL UR9, UR9, URZ, UP0 ;  /* 0x0000003f09097287 */ /* 0x000fc40008000000 */
[----:B------:R-:W-:Y:S02]  /*9820*/  USEL UR51, UR51, URZ, UP1 ;  /* 0x0000003f33337287 */ /* 0x000fe40008800000 */
[----:B------:R-:W-:Y:S01]  /*9830*/  LOP3.LUT R23, R23, UR6, RZ, 0x3c, !PT ;  /* 0x0000000617177c12 */ /* 0x000fe2000f8e3cff */
[----:B------:R-:W-:Y:S09]  /*9840*/  @P2 BRA `(.L_x_48) ;  /* 0xffffffcc00e42947 */ /* 0x000ff2000383ffff */
.L_x_37:
[----:B------:R-:W-:-:S04]  /*9850*/  ULOP3.LUT UR4, UR45, 0x1, URZ, 0xfc, !UPT ;  /* 0x000000012d047892 */ /* 0x000fc8000f8efc3f */
[----:B------:R-:W-:-:S06]  /*9860*/  UISETP.NE.AND UP0, UPT, UR4, 0x3, UPT ;  /* 0x000000030400788c */ /* 0x000fcc000bf05270 */
[----:B------:R-:W-:-:S13]  /*9870*/  PLOP3.LUT P2, PT, PT, PT, UP0, 0x80, 0x0 ;  /* 0x000000000000781c */ /* 0x000fda0003f4f008 */
[----:B------:R-:W-:Y:S05]  /*9880*/  @!P2 BRA `(.L_x_49) ;  /* 0x000000000004a947 */ /* 0x000fea0003800000 */
[----:B------:R-:W-:Y:S01]  /*9890*/  BPT.TRAP 0x1 ;  /* 0x000000040000795c */ /* 0x000fe20000300000 */
.L_x_49:
[----:B------:R-:W-:Y:S02]  /*98a0*/  UISETP.GT.U32.AND UP0, UPT, UR45, 0x1, UPT ;  /* 0x000000012d00788c */ /* 0x000fe4000bf04070 */
[----:B------:R-:W-:-:S04]  /*98b0*/  ULEA UR4, UR37, UR47, 0x3 ;  /* 0x0000002f25047291 */ /* 0x000fc8000f8e183f */
[----:B------:R-:W-:Y:S01]  /*98c0*/  UIADD3 UR4, UR4, 0x7260, URZ ;  /* 0x0000726004047890 */ /* 0x000fe2000fffe03f */
[----:B------:R-:W-:-:S03]  /*98d0*/  PLOP3.LUT P2, PT, PT, PT, UP0, 0x80, 0x0 ;  /* 0x000000000000781c */ /* 0x000fc60003f4f008 */
[----:B------:R-:W-:-:S09]  /*98e0*/  UPRMT UR4, URZ, 0x654, UR4 ;  /* 0x000006543f047896 */ /* 0x000fd20008000004 */
[----:B------:R-:W-:Y:S01]  /*98f0*/  SYNCS.ARRIVE.TRANS64.RED.A1T0 RZ, [UR4], RZ ;  /* 0x000000ffffff79a7 */ /* 0x000fe20008100404 */
[----:B------:R-:W-:Y:S05]  /*9900*/  @P2 BRA `(.L_x_50) ;  /* 0x0000000000042947 */ /* 0x000fea0003800000 */
[----:B------:R-:W-:Y:S01]  /*9910*/  BPT.TRAP 0x1 ;  /* 0x000000040000795c */ /* 0x000fe20000300000 */
.L_x_50:
[----:B------:R-:W-:Y:S05]  /*9920*/  @!P0 BRA `(.L_x_51) ;  /* 0x0000000000048947 */ /* 0x000fea0003800000 */
[----:B------:R-:W-:Y:S01]  /*9930*/  BPT.TRAP 0x1 ;  /* 0x000000040000795c */ /* 0x000fe20000300000 */
.L_x_51:
[----:B------:R-:W-:-:S04]  /*9940*/  ULEA UR9, UR9, UR47, 0x3 ;  /* 0x0000002f09097291 */ /* 0x000fc8000f8e183f */
[----:B------:R-:W-:-:S04]  /*9950*/  UIADD3 UR9, UR9, 0x7228, URZ ;  /* 0x0000722809097890 */ /* 0x000fc8000fffe03f */
[----:B------:R-:W-:-:S09]  /*9960*/  UPRMT UR9, URZ, 0x654, UR9 ;  /* 0x000006543f097896 */ /* 0x000fd20008000009 */
[----:B------:R-:W-:Y:S01]  /*9970*/  SYNCS.ARRIVE.TRANS64.RED.A1T0 RZ, [UR9], RZ ;  /* 0x000000ffffff79a7 */ /* 0x000fe20008100409 */
[----:B------:R-:W-:Y:S05]  /*9980*/  @P1 BRA `(.L_x_52) ;  /* 0x0000000000041947 */ /* 0x000fea0003800000 */
[----:B------:R-:W-:Y:S01]  /*9990*/  BPT.TRAP 0x1 ;  /* 0x000000040000795c */ /* 0x000fe20000300000 */
.L_x_52:
[----:B------:R-:W1:Y:S01]  /*99a0*/  SHFL.BFLY PT, R8, R3, 0x1, 0x1f ;  /* 0x0c201f0003087f89 */ /* 0x000e6200000e0000 */
[----:B------:R-:W-:Y:S01]  /*99b0*/  BSSY B0, `(.L_x_53) ;  /* 0x0000023000007945 */ /* 0x000fe20003800000 */
[----:B------:R-:W-:Y:S02]  /*99c0*/  IMAD.MOV.U32 R10, RZ, RZ, 0x3f800000 ;  /* 0x3f800000ff0a7424 */ /* 0x000fe400078e00ff */
[----:B------:R-:W2:Y:S01]  /*99d0*/  SHFL.BFLY PT, R5, R0, 0x1, 0x1f ;  /* 0x0c201f0000057f89 */ /* 0x000ea200000e0000 */
[----:B------:R-:W-:Y:S02]  /*99e0*/  IMAD.MOV.U32 R9, RZ, RZ, 0x3f800000 ;  /* 0x3f800000ff097424 */ /* 0x000fe400078e00ff */
[----:B------:R-:W-:Y:S02]  /*99f0*/  IMAD.MOV.U32 R11, RZ, RZ, 0x7f800000 ;  /* 0x7f800000ff0b7424 */ /* 0x000fe400078e00ff */
[----:B-1----:R-:W-:Y:S01]  /*9a00*/  FADD R8, R8, R3 ;  /* 0x0000000308087221 */ /* 0x002fe20000000000 */
[----:B--2---:R-:W-:-:S04]  /*9a10*/  FADD R15, R5, R0 ;  /* 0x00000000050f7221 */ /* 0x004fc80000000000 */
[----:B------:R-:W1:Y:S04]  /*9a20*/  SHFL.BFLY PT, R7, R8, 0x2, 0x1f ;  /* 0x0c401f0008077f89 */ /* 0x000e6800000e0000 */
[----:B------:R-:W2:Y:S01]  /*9a30*/  SHFL.BFLY PT, R20, R15, 0x2, 0x1f ;  /* 0x0c401f000f147f89 */ /* 0x000ea200000e0000 */
[C---:B-1----:R-:W-:Y:S01]  /*9a40*/  FSETP.NE.AND P0, PT, R8.reuse, -R7, PT ;  /* 0x800000070800720b */ /* 0x042fe20003f05000 */
[----:B------:R-:W-:Y:S01]  /*9a50*/  FADD R3, R8, R7 ;  /* 0x0000000708037221 */ /* 0x000fe20000000000 */
[----:B------:R-:W-:Y:S02]  /*9a60*/  IMAD.MOV.U32 R7, RZ, RZ, 0x7f800000 ;  /* 0x7f800000ff077424 */ /* 0x000fe400078e00ff */
[----:B--2---:R-:W-:-:S09]  /*9a70*/  FADD R5, R15, R20 ;  /* 0x000000140f057221 */ /* 0x004fd20000000000 */
[----:B------:R-:W-:Y:S05]  /*9a80*/  @!P0 BRA `(.L_x_54) ;  /* 0x0000000000548947 */ /* 0x000fea0003800000 */
[----:B------:R-:W-:Y:S01]  /*9a90*/  VIADD R0, R3, 0x1800000 ;  /* 0x0180000003007836 */ /* 0x000fe20000000000 */
[----:B------:R-:W-:Y:S04]  /*9aa0*/  BSSY B1, `(.L_x_55) ;  /* 0x000000c000017945 */ /* 0x000fe80003800000 */
[----:B------:R-:W-:-:S04]  /*9ab0*/  LOP3.LUT R0, R0, 0x7f800000, RZ, 0xc0, !PT ;  /* 0x7f80000000007812 */ /* 0x000fc800078ec0ff */
[----:B------:R-:W-:-:S13]  /*9ac0*/  ISETP.GT.U32.AND P0, PT, R0, 0x1ffffff, PT ;  /* 0x01ffffff0000780c */ /* 0x000fda0003f04070 */
[----:B------:R-:W-:Y:S05]  /*9ad0*/  @P0 BRA `(.L_x_56) ;  /* 0x0000000000100947 */ /* 0x000fea0003800000 */
[----:B------:R-:W-:-:S07]  /*9ae0*/  MOV R14, 0x9b00 ;  /* 0x00009b00000e7802 */ /* 0x000fce0000000f00 */
[----:B------:R-:W-:Y:S05]  /*9af0*/  CALL.REL.NOINC `($__internal_0_$__cuda_sm20_rcp_rn_f32_slowpath) ;  /* 0x0000002c00447944 */ /* 0x000fea0003c00000 */
[----:B------:R-:W-:Y:S01]  /*9b00*/  MOV R9, R0 ;  /* 0x0000000000097202 */ /* 0x000fe20000000f00 */
[----:B------:R-:W-:Y:S06]  /*9b10*/  BRA `(.L_x_57) ;  /* 0x0000000000107947 */ /* 0x000fec0003800000 */
.L_x_56:
[----:B------:R-:W1:Y:S02]  /*9b20*/  MUFU.RCP R0, R3 ;  /* 0x0000000300007308 */ /* 0x000e640000001000 */
[----:B-1----:R-:W-:-:S04]  /*9b30*/  FFMA R8, R3, R0, -1 ;  /* 0xbf80000003087423 */ /* 0x002fc80000000000 */
[----:B------:R-:W-:-:S04]  /*9b40*/  FADD.FTZ R9, -R8, -RZ ;  /* 0x800000ff08097221 */ /* 0x000fc80000010100 */
[----:B------:R-:W-:-:S07]  /*9b50*/  FFMA R9, R0, R9, R0 ;  /* 0x0000000900097223 */ /* 0x000fce0000000000 */
.L_x_57:
[----:B------:R-:W-:Y:S05]  /*9b60*/  BSYNC B1 ;  /* 0x0000000000017941 */ /* 0x000fea0003800000 */
.L_x_55:
[----:B------:R-:W-:Y:S01]  /*9b70*/  FSETP.GEU.AND P0, PT, |R3|, 1.175494350822287508e-38, PT ;  /* 0x008000000300780b */ /* 0x000fe20003f0e200 */
[----:B------:R-:W-:-:S12]  /*9b80*/  ULDC UR4, c[0x0][0x600] ;  /* 0x0001800000047ab9 */ /* 0x000fd80000000800 */
[----:B------:R-:W-:-:S04]  /*9b90*/  @!P0 FMUL R3, R3, 16777216 ;  /* 0x4b80000003038820 */ /* 0x000fc80000400000 */
[----:B------:R-:W1:Y:S02]  /*9ba0*/  MUFU.LG2 R0, R3 ;  /* 0x0000000300007308 */ /* 0x000e640000000c00 */
[----:B-1----:R-:W-:-:S04]  /*9bb0*/  @!P0 FADD R0, R0, -24 ;  /* 0xc1c0000000008421 */ /* 0x002fc80000000000 */
[----:B------:R-:W-:-:S04]  /*9bc0*/  FMUL R11, R0, 0.69314718246459960938 ;  /* 0x3f317218000b7820 */ /* 0x000fc80000400000 */
[----:B------:R-:W-:-:S07]  /*9bd0*/  FFMA R11, R4, UR4, R11 ;  /* 0x00000004040b7c23 */ /* 0x000fce000800000b */
.L_x_54:
[----:B------:R-:W-:Y:S05]  /*9be0*/  BSYNC B0 ;  /* 0x0000000000007941 */ /* 0x000fea0003800000 */
.L_x_53:
[----:B------:R-:W-:Y:S01]  /*9bf0*/  FSETP.NE.AND P0, PT, R15, -R20, PT ;  /* 0x800000140f00720b */ /* 0x000fe20003f05000 */
[----:B------:R-:W-:Y:S01]  /*9c00*/  ULDC UR4, c[0x0][0x608] ;  /* 0x0001820000047ab9 */ /* 0x000fe20000000800 */
[----:B------:R-:W-:Y:S01]  /*9c10*/  BSSY B0, `(.L_x_58) ;  /* 0x000001d000007945 */ /* 0x000fe20003800000 */
[----:B------:R-:W-:-:S04]  /*9c20*/  FMUL R9, R9, UR4 ;  /* 0x0000000409097c20 */ /* 0x000fc80008400000 */
[-C--:B------:R-:W-:Y:S01]  /*9c30*/  FMUL R88, R88, R9.reuse ;  /* 0x0000000958587220 */ /* 0x080fe20000400000 */
[-C--:B------:R-:W-:Y:S01]  /*9c40*/  FMUL R26, R89, R9.reuse ;  /* 0x00000009591a7220 */ /* 0x080fe20000400000 */
[-C--:B------:R-:W-:Y:S01]  /*9c50*/  FMUL R92, R92, R9.reuse ;  /* 0x000000095c5c7220 */ /* 0x080fe20000400000 */
[----:B------:R-:W-:-:S03]  /*9c60*/  FMUL R28, R93, R9 ;  /* 0x000000095d1c7220 */ /* 0x000fc60000400000 */
[----:B------:R-:W-:Y:S05]  /*9c70*/  @!P0 BRA `(.L_x_59) ;  /* 0x0000000000588947 */ /* 0x000fea0003800000 */
[----:B------:R-:W-:Y:S01]  /*9c80*/  VIADD R0, R5, 0x1800000 ;  /* 0x0180000005007836 */ /* 0x000fe20000000000 */
[----:B------:R-:W-:Y:S04]  /*9c90*/  BSSY B1, `(.L_x_60) ;  /* 0x000000d000017945 */ /* 0x000fe80003800000 */
[----:B------:R-:W-:-:S04]  /*9ca0*/  LOP3.LUT R0, R0, 0x7f800000, RZ, 0xc0, !PT ;  /* 0x7f80000000007812 */ /* 0x000fc800078ec0ff */
[----:B------:R-:W-:-:S13]  /*9cb0*/  ISETP.GT.U32.AND P0, PT, R0, 0x1ffffff, PT ;  /* 0x01ffffff0000780c */ /* 0x000fda0003f04070 */
[----:B------:R-:W-:Y:S05]  /*9cc0*/  @P0 BRA `(.L_x_61) ;  /* 0x0000000000140947 */ /* 0x000fea0003800000 */
[----:B------:R-:W-:Y:S01]  /*9cd0*/  IMAD.MOV.U32 R3, RZ, RZ, R5 ;  /* 0x000000ffff037224 */ /* 0x000fe200078e0005 */
[----:B------:R-:W-:-:S07]  /*9ce0*/  MOV R14, 0x9d00 ;  /* 0x00009d00000e7802 */ /* 0x000fce0000000f00 */
[----:B------:R-:W-:Y:S05]  /*9cf0*/  CALL.REL.NOINC `($__internal_0_$__cuda_sm20_rcp_rn_f32_slowpath) ;  /* 0x0000002800c47944 */ /* 0x000fea0003c00000 */
[----:B------:R-:W-:Y:S01]  /*9d00*/  IMAD.MOV.U32 R10, RZ, RZ, R0 ;  /* 0x000000ffff0a7224 */ /* 0x000fe200078e0000 */
[----:B------:R-:W-:Y:S06]  /*9d10*/  BRA `(.L_x_62) ;  /* 0x0000000000107947 */ /* 0x000fec0003800000 */
.L_x_61:
[----:B------:R-:W1:Y:S02]  /*9d20*/  MUFU.RCP R10, R5 ;  /* 0x00000005000a7308 */ /* 0x000e640000001000 */
[----:B-1----:R-:W-:-:S04]  /*9d30*/  FFMA R0, R5, R10, -1 ;  /* 0xbf80000005007423 */ /* 0x002fc8000000000a */
[----:B------:R-:W-:-:S04]  /*9d40*/  FADD.FTZ R3, -R0, -RZ ;  /* 0x800000ff00037221 */ /* 0x000fc80000010100 */
[----:B------:R-:W-:-:S07]  /*9d50*/  FFMA R10, R10, R3, R10 ;  /* 0x000000030a0a7223 */ /* 0x000fce000000000a */
.L_x_62:
[----:B------:R-:W-:Y:S05]  /*9d60*/  BSYNC B1 ;  /* 0x0000000000017941 */ /* 0x000fea0003800000 */
.L_x_60:
[----:B------:R-:W-:Y:S01]  /*9d70*/  FSETP.GEU.AND P0, PT, |R5|, 1.175494350822287508e-38, PT ;  /* 0x008000000500780b */ /* 0x000fe20003f0e200 */
[----:B------:R-:W-:-:S12]  /*9d80*/  ULDC UR4, c[0x0][0x600] ;  /* 0x0001800000047ab9 */ /* 0x000fd80000000800 */
[----:B------:R-:W-:-:S04]  /*9d90*/  @!P0 FMUL R5, R5, 16777216 ;  /* 0x4b80000005058820 */ /* 0x000fc80000400000 */
[----:B------:R-:W1:Y:S02]  /*9da0*/  MUFU.LG2 R0, R5 ;  /* 0x0000000500007308 */ /* 0x000e640000000c00 */
[----:B-1----:R-:W-:-:S04]  /*9db0*/  @!P0 FADD R0, R0, -24 ;  /* 0xc1c0000000008421 */ /* 0x002fc80000000000 */
[----:B------:R-:W-:-:S04]  /*9dc0*/  FMUL R7, R0, 0.69314718246459960938 ;  /* 0x3f31721800077820 */ /* 0x000fc80000400000 */
[----:B------:R-:W-:-:S07]  /*9dd0*/  FFMA R7, R6, UR4, R7 ;  /* 0x0000000406077c23 */ /* 0x000fce0008000007 */
.L_x_59:
[----:B------:R-:W-:Y:S05]  /*9de0*/  BSYNC B0 ;  /* 0x0000000000007941 */ /* 0x000fea0003800000 */
.L_x_58:
[----:B------:R-:W-:Y:S01]  /*9df0*/  SHF.L.U32 R0, R98, 0x1f, RZ ;  /* 0x0000001f62007819 */ /* 0x000fe200000006ff */
[----:B------:R-:W-:Y:S01]  /*9e00*/  UISETP.NE.AND UP0, UPT, UR43, 0x1, UPT ;  /* 0x000000012b00788c */ /* 0x000fe2000bf05270 */
[----:B------:R-:W-:Y:S01]  /*9e10*/  LOP3.LUT P0, R24, R2, 0x3, RZ, 0xc0, !PT ;  /* 0x0000000302187812 */ /* 0x000fe2000780c0ff */
[----:B------:R-:W-:Y:S01]  /*9e20*/  UISETP.NE.AND UP1, UPT, UR43, 0x2, UPT ;  /* 0x000000022b00788c */ /* 0x000fe2000bf25270 */
[----:B------:R-:W1:Y:S01]  /*9e30*/  SYNCS.PHASECHK.TRANS64.TRYWAIT P1, [UR8+0x8], R0 ;  /* 0x00000800ff0075a7 */ /* 0x000e620008020148 */
[----:B------:R-:W-:Y:S02]  /*9e40*/  ULDC UR4, c[0x0][0x608] ;  /* 0x0001820000047ab9 */ /* 0x000fe40000000800 */
[----:B------:R-:W-:-:S05]  /*9e50*/  FMUL R10, R10, UR4 ;  /* 0x000000040a0a7c20 */ /* 0x000fca0008400000 */
[----:B------:R-:W-:Y:S02]  /*9e60*/  @!UP0 ULOP3.LUT UP2, URZ, UR37, 0x2, URZ, 0xc0, !UPT ;  /* 0x00000002253f8892 */ /* 0x000fe4000f84c03f */
[----:B------:R-:W-:Y:S02]  /*9e70*/  @!UP0 ULOP3.LUT UR37, UR37, 0x1, URZ, 0xc0, !UPT ;  /* 0x0000000125258892 */ /* 0x000fe4000f8ec03f */
[----:B------:R-:W-:Y:S02]  /*9e80*/  @!UP0 USEL UR5, URZ, 0x1, UP2 ;  /* 0x000000013f058887 */ /* 0x000fe40009000000 */
[----:B------:R-:W-:Y:S02]  /*9e90*/  @!UP1 UIADD3 UR6, UR37, 0x1, URZ ;  /* 0x0000000125069890 */ /* 0x000fe4000fffe03f */
[----:B------:R-:W-:Y:S02]  /*9ea0*/  @!UP0 ULOP3.LUT UR42, UR42, UR5, URZ, 0x3c, !UPT ;  /* 0x000000052a2a8292 */ /* 0x000fe4000f8e3c3f */
[----:B------:R-:W-:-:S02]  /*9eb0*/  @!UP1 UISETP.GT.U32.AND UP2, UPT, UR6, 0x1, UPT ;  /* 0x000000010600988c */ /* 0x000fc4000bf44070 */
[----:B------:R-:W-:Y:S02]  /*9ec0*/  @!UP1 ULOP3.LUT UR37, UR37, 0x1, URZ, 0xc, !UPT ;  /* 0x0000000125259892 */ /* 0x000fe4000f8e0c3f */
[----:B------:R-:W-:-:S04]  /*9ed0*/  @!UP1 USEL UR5, URZ, 0x1, !UP2 ;  /* 0x000000013f059887 */ /* 0x000fc8000d000000 */
[----:B------:R-:W-:Y:S01]  /*9ee0*/  @!UP1 ULOP3.LUT UR42, UR42, UR5, URZ, 0x3c, !UPT ;  /* 0x000000052a2a9292 */ /* 0x000fe2000f8e3c3f */
[----:B-1----:R-:W-:Y:S11]  /*9ef0*/  @!P1 BRA `(.L_x_63) ;  /* 0x00000024004c9947 */ /* 0x002ff60003800000 */
.L_x_126:
[----:B------:R-:W-:Y:S04]  /*9f00*/  BSSY B0, `(.L_x_64) ;  /* 0x000001b000007945 */ /* 0x000fe80003800000 */
[----:B------:R-:W-:Y:S05]  /*9f10*/  @P0 BRA `(.L_x_65) ;  /* 0x0000000000640947 */ /* 0x000fea0003800000 */
[----:B------:R-:W2:Y:S01]  /*9f20*/  LDC.64 R8, c[0x0][0x688] ;  /* 0x0001a200ff087b82 */ /* 0x000ea20000000a00 */
[----:B-1----:R-:W-:Y:S01]  /*9f30*/  LOP3.LUT R0, R2, 0x60, RZ, 0xc0, !PT ;  /* 0x0000006002007812 */ /* 0x002fe200078ec0ff */
[----:B------:R-:W-:Y:S01]  /*9f40*/  IMAD.MOV R5, RZ, RZ, -R19 ;  /* 0x000000ffff057224 */ /* 0x000fe200078e0a13 */
[----:B------:R-:W-:Y:S01]  /*9f50*/  SHF.R.U32.HI R4, RZ, 0x2, R2 ;  /* 0x00000002ff047819 */ /* 0x000fe20000011602 */
[----:B------:R-:W-:Y:S01]  /*9f60*/  ULDC UR4, c[0x0][0xa10] ;  /* 0x0002840000047ab9 */ /* 0x000fe20000000800 */
[----:B------:R-:W-:Y:S01]  /*9f70*/  SHF.R.U32.HI R0, RZ, 0x5, R0 ;  /* 0x00000005ff007819 */ /* 0x000fe20000011600 */
[----:B------:R-:W-:Y:S01]  /*9f80*/  IMAD.SHL.U32 R3, R16, 0x40, RZ ;  /* 0x0000004010037824 */ /* 0x000fe200078e00ff */
[----:B------:R-:W-:-:S03]  /*9f90*/  LOP3.LUT R4, R4, 0x7, RZ, 0xc0, !PT ;  /* 0x0000000704047812 */ /* 0x000fc600078ec0ff */
[----:B------:R-:W-:Y:S02]  /*9fa0*/  IMAD.SHL.U32 R13, R0, 0x10, RZ ;  /* 0x00000010000d7824 */ /* 0x000fe400078e00ff */
[----:B------:R-:W-:Y:S01]  /*9fb0*/  IMAD R0, R5, UR4, R18 ;  /* 0x0000000405007c24 */ /* 0x000fe2000f8e0212 */
[----:B------:R-:W-:Y:S02]  /*9fc0*/  ULDC UR4, c[0x0][0x288] ;  /* 0x0000a20000047ab9 */ /* 0x000fe40000000800 */
[----:B------:R-:W-:-:S04]  /*9fd0*/  LOP3.LUT R4, R13, 0xfffffff0, R4, 0xe2, !PT ;  /* 0xfffffff00d047812 */ /* 0x000fc800078ee204 */
[----:B------:R-:W-:-:S04]  /*9fe0*/  IADD3 R5, R3, R4, RZ ;  /* 0x0000000403057210 */ /* 0x000fc80007ffe0ff */
[C---:B------:R-:W-:Y:S01]  /*9ff0*/  ISETP.GE.U32.AND P0, PT, R5.reuse, UR4, PT ;  /* 0x0000000405007c0c */ /* 0x040fe2000bf06070 */
[----:B--2---:R-:W-:Y:S02]  /*a000*/  IMAD R0, R0, R8, R3 ;  /* 0x0000000800007224 */ /* 0x004fe400078e0203 */
[----:B------:R-:W-:Y:S02]  /*a010*/  VIADD R6, R5, 0x8 ;  /* 0x0000000805067836 */ /* 0x000fe40000000000 */
[----:B------:R-:W-:-:S03]  /*a020*/  IMAD R3, R9, UR36, R0 ;  /* 0x0000002409037c24 */ /* 0x000fc6000f8e0200 */
[----:B------:R-:W-:Y:S01]  /*a030*/  ISETP.GE.U32.AND P1, PT, R6, UR4, PT ;  /* 0x0000000406007c0c */ /* 0x000fe2000bf26070 */
[----:B------:R-:W-:Y:S01]  /*a040*/  ULDC.64 UR4, c[0x0][0x680] ;  /* 0x0001a00000047ab9 */ /* 0x000fe20000000a00 */
[----:B------:R-:W-:-:S04]  /*a050*/  IADD3 R0, P2, R4, R3, RZ ;  /* 0x0000000304007210 */ /* 0x000fc80007f5e0ff */
[----:B------:R-:W-:Y:S02]  /*a060*/  LEA.HI.X.SX32 R3, R3, RZ, 0x1, P2 ;  /* 0x000000ff03037211 */ /* 0x000fe400010f0eff */
[----:B------:R-:W-:-:S04]  /*a070*/  LEA R4, P2, R0, UR4, 0x2 ;  /* 0x0000000400047c11 */ /* 0x000fc8000f8410ff */
[----:B------:R-:W-:-:S05]  /*a080*/  LEA.HI.X R5, R0, UR5, R3, 0x2, P2 ;  /* 0x0000000500057c11 */ /* 0x000fca00090f1403 */
[----:B------:R2:W-:Y:S04]  /*a090*/  @!P0 STG.E desc[UR40][R4.64], R11 ;  /* 0x0000000b04008986 */ /* 0x0005e8000c101928 */
[----:B------:R2:W-:Y:S02]  /*a0a0*/  @!P1 STG.E desc[UR40][R4.64+0x20], R7 ;  /* 0x0000200704009986 */ /* 0x0005e4000c101928 */
.L_x_65:
[----:B------:R-:W-:Y:S05]  /*a0b0*/  BSYNC B0 ;  /* 0x0000000000007941 */ /* 0x000fea0003800000 */
.L_x_64:
[----:B------:R-:W-:Y:S01]  /*a0c0*/  ULDC.64 UR4, c[0x0][0x730] ;  /* 0x0001cc0000047ab9 */ /* 0x000fe20000000a00 */
[-C--:B------:R-:W-:Y:S01]  /*a0d0*/  FMUL R90, R90, R10.reuse ;  /* 0x0000000a5a5a7220 */ /* 0x080fe20000400000 */
[----:B------:R-:W-:Y:S01]  /*a0e0*/  ISETP.NE.U32.AND P0, PT, RZ, UR4, PT ;  /* 0x00000004ff007c0c */ /* 0x000fe2000bf05070 */
[-C--:B------:R-:W-:Y:S01]  /*a0f0*/  FMUL R30, R91, R10.reuse ;  /* 0x0000000a5b1e7220 */ /* 0x080fe20000400000 */
[-C--:B------:R-:W-:Y:S01]  /*a100*/  FMUL R94, R94, R10.reuse ;  /* 0x0000000a5e5e7220 */ /* 0x080fe20000400000 */
[----:B------:R-:W-:Y:S01]  /*a110*/  FMUL R32, R95, R10 ;  /* 0x0000000a5f207220 */ /* 0x000fe20000400000 */
[----:B------:R-:W-:-:S13]  /*a120*/  ISETP.NE.AND.EX P0, PT, RZ, UR5, PT, P0 ;  /* 0x00000005ff007c0c */ /* 0x000fda000bf05300 */
[----:B------:R-:W-:Y:S05]  /*a130*/  @P0 BRA `(.L_x_66) ;  /* 0x0000000000240947 */ /* 0x000fea0003800000 */
[----:B------:R-:W-:Y:S02]  /*a140*/  ULDC.64 UR4, c[0x0][0x728] ;  /* 0x0001ca0000047ab9 */ /* 0x000fe40000000a00 */
[----:B------:R-:W-:-:S04]  /*a150*/  ISETP.NE.U32.AND P0, PT, RZ, UR4, PT ;  /* 0x00000004ff007c0c */ /* 0x000fc8000bf05070 */
[----:B------:R-:W-:-:S13]  /*a160*/  ISETP.NE.AND.EX P0, PT, RZ, UR5, PT, P0 ;  /* 0x00000005ff007c0c */ /* 0x000fda000bf05300 */
[----:B------:R-:W-:Y:S05]  /*a170*/  @!P0 BRA `(.L_x_67) ;  /* 0x00000000000c8947 */ /* 0x000fea0003800000 */
[----:B--2---:R-:W2:Y:S02]  /*a180*/  LDC.64 R4, c[0x0][0x728] ;  /* 0x0001ca00ff047b82 */ /* 0x004ea40000000a00 */
[----:B--2---:R3:W5:Y:S01]  /*a190*/  LDG.E R96, desc[UR40][R4.64] ;  /* 0x0000002804607981 */ /* 0x004762000c1e1900 */
[----:B------:R-:W-:Y:S05]  /*a1a0*/  BRA `(.L_x_66) ;  /* 0x0000000000087947 */ /* 0x000fea0003800000 */
.L_x_67:
[----:B------:R-:W-:Y:S02]  /*a1b0*/  ULDC UR4, c[0x0][0x720] ;  /* 0x0001c80000047ab9 */ /* 0x000fe40000000800 */
[----:B------:R-:W-:-:S07]  /*a1c0*/  IMAD.U32 R96, RZ, RZ, UR4 ;  /* 0x00000004ff607e24 */ /* 0x000fce000f8e00ff */
.L_x_66:
[----:B-1----:R-:W-:-:S04]  /*a1d0*/  MOV R0, RZ ;  /* 0x000000ff00007202 */ /* 0x002fc80000000f00 */
[----:B------:R-:W-:-:S13]  /*a1e0*/  LOP3.LUT P0, RZ, R0, 0x9f, RZ, 0xc0, !PT ;  /* 0x0000009f00ff7812 */ /* 0x000fda000780c0ff */
[----:B------:R-:W-:Y:S05]  /*a1f0*/  @!P0 BRA `(.L_x_68) ;  /* 0x0000000000408947 */ /* 0x000fea0003800000 */
[----:B------:R-:W-:Y:S01]  /*a200*/  MOV R0, 0x0 ;  /* 0x0000000000007802 */ /* 0x000fe20000000f00 */
[----:B------:R-:W-:Y:S01]  /*a210*/  ULDC.64 UR4, c[0x4][0x68] ;  /* 0x01001a0000047ab9 */ /* 0x000fe20000000a00 */
[----:B------:R-:W-:Y:S01]  /*a220*/  ULDC.64 UR6, c[0x4][0x8] ;  /* 0x0100020000067ab9 */ /* 0x000fe20000000a00 */
[----:B--23--:R-:W-:Y:S01]  /*a230*/  IMAD.U32 R4, RZ, RZ, UR4 ;  /* 0x00000004ff047e24 */ /* 0x00cfe2000f8e00ff */
[----:B------:R1:W2:Y:S01]  /*a240*/  LDC.64 R14, c[0x4][R0] ;  /* 0x01000000000e7b82 */ /* 0x0002a20000000a00 */
[----:B------:R-:W-:Y:S01]  /*a250*/  IMAD.U32 R5, RZ, RZ, UR5 ;  /* 0x00000005ff057e24 */ /* 0x000fe2000f8e00ff */
[----:B------:R-:W-:Y:S01]  /*a260*/  ULDC.64 UR4, c[0x4][0x70] ;  /* 0x01001c0000047ab9 */ /* 0x000fe20000000a00 */
[----:B------:R-:W-:Y:S01]  /*a270*/  MOV R10, UR6 ;  /* 0x00000006000a7c02 */ /* 0x000fe20008000f00 */
[----:B------:R-:W-:Y:S02]  /*a280*/  IMAD.U32 R6, RZ, RZ, UR4 ;  /* 0x00000004ff067e24 */ /* 0x000fe4000f8e00ff */
[----:B------:R-:W-:-:S02]  /*a290*/  IMAD.U32 R7, RZ, RZ, UR5 ;  /* 0x00000005ff077e24 */ /* 0x000fc4000f8e00ff */
[----:B------:R-:W-:Y:S02]  /*a2a0*/  IMAD.U32 R11, RZ, RZ, UR7 ;  /* 0x00000007ff0b7e24 */ /* 0x000fe4000f8e00ff */
[----:B------:R-:W-:Y:S02]  /*a2b0*/  IMAD.MOV.U32 R8, RZ, RZ, 0x70 ;  /* 0x00000070ff087424 */ /* 0x000fe400078e00ff */
[----:B------:R-:W-:Y:S02]  /*a2c0*/  IMAD.MOV.U32 R12, RZ, RZ, 0x1 ;  /* 0x00000001ff0c7424 */ /* 0x000fe400078e00ff */
[----:B-1----:R-:W-:-:S07]  /*a2d0*/  IMAD.MOV.U32 R13, RZ, RZ, RZ ;  /* 0x000000ffff0d7224 */ /* 0x002fce00078e00ff */
[----:B------:R-:W-:-:S07]  /*a2e0*/  LEPC R20, `(.L_x_68) ;  /* 0x000000001014794e */ /* 0x000fce0000000000 */
[----:B--2--5:R-:W-:Y:S05]  /*a2f0*/  CALL.ABS.NOINC R14 ;  /* 0x000000000e007343 */ /* 0x024fea0003c00000 */
.L_x_68:
[----:B------:R-:W-:Y:S02]  /*a300*/  IMAD.U32 R25, RZ, RZ, UR47 ;  /* 0x0000002fff197e24 */ /* 0x000fe4000f8e00ff */
[----:B------:R-:W-:-:S04]  /*a310*/  IMAD.U32 R0, RZ, RZ, UR43 ;  /* 0x0000002bff007e24 */ /* 0x000fc8000f8e00ff */
[----:B------:R-:W-:-:S05]  /*a320*/  IMAD R25, R0, 0x900, R25 ;  /* 0x0000090000197824 */ /* 0x000fca00078e0219 */
[----:B------:R-:W-:-:S04]  /*a330*/  IADD3 R0, R25, 0x5700, RZ ;  /* 0x0000570019007810 */ /* 0x000fc80007ffe0ff */
        /* <DEDUP_REMOVED lines=9> */
[----:B------:R-:W-:Y:S01]  /*a3d0*/  IMAD.U32 R10, RZ, RZ, UR6 ;  /* 0x00000006ff0a7e24 */ /* 0x000fe2000f8e00ff */
[----:B------:R-:W-:Y:S01]  /*a3e0*/  MOV R8, 0x70 ;  /* 0x0000007000087802 */ /* 0x000fe20000000f00 */
[----:B------:R-:W-:Y:S02]  /*a3f0*/  IMAD.U32 R6, RZ, RZ, UR4 ;  /* 0x00000004ff067e24 */ /* 0x000fe4000f8e00ff */
[----:B------:R-:W-:-:S02]  /*a400*/  IMAD.U32 R7, RZ, RZ, UR5 ;  /* 0x00000005ff077e24 */ /* 0x000fc4000f8e00ff */
[----:B------:R-:W-:Y:S02]  /*a410*/  IMAD.U32 R11, RZ, RZ, UR7 ;  /* 0x00000007ff0b7e24 */ /* 0x000fe4000f8e00ff */
[----:B------:R-:W-:Y:S02]  /*a420*/  IMAD.MOV.U32 R12, RZ, RZ, 0x1 ;  /* 0x00000001ff0c7424 */ /* 0x000fe400078e00ff */
[----:B-1----:R-:W-:-:S07]  /*a430*/  IMAD.MOV.U32 R13, RZ, RZ, RZ ;  /* 0x000000ffff0d7224 */ /* 0x002fce00078e00ff */
[----:B------:R-:W-:-:S07]  /*a440*/  LEPC R20, `(.L_x_69) ;  /* 0x000000001014794e */ /* 0x000fce0000000000 */
[----:B--2--5:R-:W-:Y:S05]  /*a450*/  CALL.ABS.NOINC R14 ;  /* 0x000000000e007343 */ /* 0x024fea0003c00000 */
.L_x_69:
[C---:B--23--:R-:W-:Y:S01]  /*a460*/  IMAD.SHL.U32 R4, R2.reuse, 0x10, RZ ;  /* 0x0000001002047824 */ /* 0x04cfe200078e00ff */
[----:B------:R-:W-:Y:S01]  /*a470*/  SHF.R.U32.HI R6, RZ, 0x1, R2 ;  /* 0x00000001ff067819 */ /* 0x000fe20000011602 */
[----:B------:R-:W-:Y:S01]  /*a480*/  ULDC.64 UR4, c[0x0][0x730] ;  /* 0x0001cc0000047ab9 */ /* 0x000fe20000000a00 */
[C---:B------:R-:W-:Y:S01]  /*a490*/  LOP3.LUT R0, R2.reuse, 0x7f, RZ, 0xc0, !PT ;  /* 0x0000007f02007812 */ /* 0x040fe200078ec0ff */
[----:B------:R-:W-:Y:S01]  /*a4a0*/  IMAD.SHL.U32 R7, R2, 0x2, RZ ;  /* 0x0000000202077824 */ /* 0x000fe200078e00ff */
[----:B------:R-:W-:Y:S02]  /*a4b0*/  LOP3.LUT R3, R4, 0x40, RZ, 0xc0, !PT ;  /* 0x0000004004037812 */ /* 0x000fe400078ec0ff */
[----:B------:R-:W-:Y:S01]  /*a4c0*/  ISETP.NE.U32.AND P0, PT, RZ, UR4, PT ;  /* 0x00000004ff007c0c */ /* 0x000fe2000bf05070 */
[----:B------:R-:W-:Y:S01]  /*a4d0*/  VIADD R0, R0, 0x1f ;  /* 0x0000001f00007836 */ /* 0x000fe20000000000 */
[----:B------:R-:W-:Y:S01]  /*a4e0*/  LOP3.LUT R6, R3, 0x8, R6, 0xf8, !PT ;  /* 0x0000000803067812 */ /* 0x000fe200078ef806 */
[----:B------:R-:W-:Y:S01]  /*a4f0*/  IMAD.SHL.U32 R3, R2, 0x8, RZ ;  /* 0x0000000802037824 */ /* 0x000fe200078e00ff */
[----:B------:R-:W-:Y:S01]  /*a500*/  ISETP.NE.AND.EX P0, PT, RZ, UR5, PT, P0 ;  /* 0x00000005ff007c0c */ /* 0x000fe2000bf05300 */
[----:B------:R-:W-:Y:S01]  /*a510*/  ULDC UR4, c[0x0][0x720] ;  /* 0x0001c80000047ab9 */ /* 0x000fe20000000800 */
[----:B------:R-:W-:-:S02]  /*a520*/  LOP3.LUT R10, R6, 0x8, R7, 0x78, !PT ;  /* 0x00000008060a7812 */ /* 0x000fc400078e7807 */
[----:B------:R-:W-:Y:S02]  /*a530*/  LOP3.LUT R5, R3, 0x300, RZ, 0xc0, !PT ;  /* 0x0000030003057812 */ /* 0x000fe400078ec0ff */
[----:B-----5:R-:W-:Y:S02]  /*a540*/  FSEL R3, R96, UR4, !P0 ;  /* 0x0000000460037c08 */ /* 0x020fe4000c000000 */
[----:B------:R-:W-:Y:S02]  /*a550*/  ISETP.GT.U32.AND P0, PT, R0, 0x3e, PT ;  /* 0x0000003e0000780c */ /* 0x000fe40003f04070 */
[----:B------:R-:W-:Y:S01]  /*a560*/  LEA R24, R24, R5, 0x4 ;  /* 0x0000000518187211 */ /* 0x000fe200078e20ff */
[-C--:B------:R-:W-:Y:S01]  /*a570*/  FMUL R0, R88, R3.reuse ;  /* 0x0000000358007220 */ /* 0x080fe20000400000 */
[----:B------:R-:W-:Y:S01]  /*a580*/  LOP3.LUT R11, R4, 0x80, RZ, 0xc0, !PT ;  /* 0x00000080040b7812 */ /* 0x000fe200078ec0ff */
[-C--:B------:R-:W-:Y:S01]  /*a590*/  FMUL R5, R26, R3.reuse ;  /* 0x000000031a057220 */ /* 0x080fe20000400000 */
[-C--:B------:R-:W-:Y:S01]  /*a5a0*/  FMUL R4, R90, R3.reuse ;  /* 0x000000035a047220 */ /* 0x080fe20000400000 */
[-C--:B------:R-:W-:Y:S01]  /*a5b0*/  FMUL R7, R30, R3.reuse ;  /* 0x000000031e077220 */ /* 0x080fe20000400000 */
[-C--:B------:R-:W-:Y:S01]  /*a5c0*/  FMUL R6, R92, R3.reuse ;  /* 0x000000035c067220 */ /* 0x080fe20000400000 */
[-C--:B------:R-:W-:Y:S01]  /*a5d0*/  FMUL R9, R28, R3.reuse ;  /* 0x000000031c097220 */ /* 0x080fe20000400000 */
[-C--:B------:R-:W-:Y:S01]  /*a5e0*/  FMUL R8, R94, R3.reuse ;  /* 0x000000035e087220 */ /* 0x080fe20000400000 */
[----:B------:R-:W-:Y:S01]  /*a5f0*/  FMUL R3, R32, R3 ;  /* 0x0000000320037220 */ /* 0x000fe20000400000 */
[----:B------:R-:W-:-:S02]  /*a600*/  IADD3 R10, R10, R24, R11 ;  /* 0x000000180a0a7210 */ /* 0x000fc40007ffe00b */
[----:B------:R-:W-:Y:S02]  /*a610*/  F2FP.BF16.F32.PACK_AB R12, R5, R0 ;  /* 0x00000000050c723e */ /* 0x000fe400000010ff */
[----:B------:R-:W-:Y:S01]  /*a620*/  F2FP.BF16.F32.PACK_AB R13, R7, R4 ;  /* 0x00000004070d723e */ /* 0x000fe200000010ff */
[----:B------:R-:W-:Y:S01]  /*a630*/  IMAD R10, R10, 0x2, R25 ;  /* 0x000000020a0a7824 */ /* 0x000fe200078e0219 */
[----:B------:R-:W-:Y:S02]  /*a640*/  F2FP.BF16.F32.PACK_AB R14, R9, R6 ;  /* 0x00000006090e723e */ /* 0x000fe400000010ff */
[----:B------:R-:W-:Y:S01]  /*a650*/  F2FP.BF16.F32.PACK_AB R15, R3, R8 ;  /* 0x00000008030f723e */ /* 0x000fe200000010ff */
[----:B------:R-:W-:Y:S06]  /*a660*/  @P0 BRA `(.L_x_70) ;  /* 0x0000000000040947 */ /* 0x000fec0003800000 */
[----:B------:R-:W-:-:S04]  /*a670*/  DEPBAR.LE SB0, 0x0 ;  /* 0x000080000000791a */ /* 0x000fc80000000000 */
.L_x_70:
[----:B------:R-:W-:Y:S05]  /*a680*/  WARPSYNC.ALL ;  /* 0x0000000000007948 */ /* 0x000fea0003800000 */
[----:B------:R-:W-:Y:S06]  /*a690*/  BAR.SYNC.DEFER_BLOCKING 0x1, 0x80 ;  /* 0x0042000000007b1d */ /* 0x000fec0000010000 */
[----:B------:R-:W-:Y:S01]  /*a6a0*/  BSSY B0, `(.L_x_71) ;  /* 0x0000019000007945 */ /* 0x000fe20003800000 */
[----:B------:R1:W-:Y:S01]  /*a6b0*/  STSM.16.M88.4 [R10+0x5700], R12 ;  /* 0x0057000c0a007844 */ /* 0x0003e20000000200 */
[----:B------:R-:W-:Y:S01]  /*a6c0*/  @!PT LDS RZ, [RZ] ;  /* 0x00000000fffff984 */ /* 0x000fe20000000800 */
[----:B------:R-:W-:Y:S01]  /*a6d0*/  @!PT LDS RZ, [RZ] ;  /* 0x00000000fffff984 */ /* 0x000fe20000000800 */
[----:B------:R-:W-:Y:S01]  /*a6e0*/  @!PT LDS RZ, [RZ] ;  /* 0x00000000fffff984 */ /* 0x000fe20000000800 */
[----:B------:R-:W-:Y:S01]  /*a6f0*/  @!PT LDS RZ, [RZ] ;  /* 0x00000000fffff984 */ /* 0x000fe20000000800 */
[----:B------:R2:W-:Y:S06]  /*a700*/  MEMBAR.ALL.CTA ;  /* 0x0000000000007992 */ /* 0x0005ec0000008000 */
[----:B--2---:R-:W2:Y:S02]  /*a710*/  FENCE.VIEW.ASYNC.S ;  /* 0x00000000000073c6 */ /* 0x004ea40000000000 */
[----:B--2---:R-:W-:Y:S06]  /*a720*/  BAR.SYNC.DEFER_BLOCKING 0x1, 0x80 ;  /* 0x0042000000007b1d */ /* 0x004fec0000010000 */
[----:B------:R-:W-:Y:S05]  /*a730*/  @P0 BRA `(.L_x_72) ;  /* 0x00000000003c0947 */ /* 0x000fea0003800000 */
[----:B------:R-:W2:Y:S01]  /*a740*/  LDC R3, c[0x0][0xa10] ;  /* 0x00028400ff037b82 */ /* 0x000ea20000000800 */
[----:B------:R-:W-:Y:S01]  /*a750*/  IMAD.MOV R0, RZ, RZ, -R19 ;  /* 0x000000ffff007224 */ /* 0x000fe200078e0a13 */
[----:B------:R-:W-:Y:S01]  /*a760*/  R2UR UR34, R16 ;  /* 0x00000000102272ca */ /* 0x000fe200000e0000 */
[----:B------:R-:W-:Y:S01]  /*a770*/  UIADD3 UR6, UP0, UR38, 0x670, URZ ;  /* 0x0000067026067890 */ /* 0x000fe2000ff1e03f */
[----:B------:R-:W-:Y:S01]  /*a780*/  R2UR UR5, R18 ;  /* 0x00000000120572ca */ /* 0x000fe200000e0000 */
[----:B------:R-:W-:Y:S01]  /*a790*/  UMOV UR33, URZ ;  /* 0x0000003f00217c82 */ /* 0x000fe20008000000 */
[----:B------:R-:W-:Y:S01]  /*a7a0*/  R2UR UR32, R25 ;  /* 0x00000000192072ca */ /* 0x000fe200000e0000 */
[----:B------:R-:W-:Y:S01]  /*a7b0*/  UIADD3.X UR7, URZ, UR39, URZ, UP0, !UPT ;  /* 0x000000273f077290 */ /* 0x000fe200087fe43f */
[----:B------:R-:W-:-:S07]  /*a7c0*/  R2UR UR4, R0 ;  /* 0x00000000000472ca */ /* 0x000fce00000e0000 */
[----:B------:R-:W-:-:S04]  /*a7d0*/  USHF.L.U32 UR34, UR34, 0x6, URZ ;  /* 0x0000000622227899 */ /* 0x000fc8000800063f */
[----:B------:R-:W-:Y:S01]  /*a7e0*/  UIADD3 UR32, UR32, 0x5700, URZ ;  /* 0x0000570020207890 */ /* 0x000fe2000fffe03f */
[----:B--2---:R-:W-:-:S13]  /*a7f0*/  R2UR UR35, R3 ;  /* 0x00000000032372ca */ /* 0x004fda00000e0000 */
[----:B------:R-:W-:-:S09]  /*a800*/  UIMAD UR35, UR35, UR4, UR5 ;  /* 0x00000004232372a4 */ /* 0x000fd2000f8e0205 */
[----:B------:R2:W-:Y:S02]  /*a810*/  UTMASTG.4D [UR32], [UR6] ;  /* 0x00000020060073b5 */ /* 0x0005e40008018000 */
[----:B--2---:R0:W-:Y:S02]  /*a820*/  UTMACMDFLUSH ;  /* 0x00000000000079b7 */ /* 0x0041e40000000000 */
.L_x_72:
[----:B------:R-:W-:Y:S05]  /*a830*/  BSYNC B0 ;  /* 0x0000000000007941 */ /* 0x000fea0003800000 */
.L_x_71:
[----:B------:R-:W-:Y:S01]  /*a840*/  ULEA UR4, UR43, 0xfffffff8, 0x3 ;  /* 0xfffffff82b047891 */ /* 0x000fe2000f8e183f */
[----:B------:R-:W-:-:S04]  /*a850*/  DEPBAR.LE SB0, 0x0 ;  /* 0x000080000000791a */ /* 0x000fc80000000000 */
[----:B------:R-:W-:Y:S01]  /*a860*/  ULOP3.LUT UR4, UR4, 0x8, URZ, 0xc0, !UPT ;  /* 0x0000000804047892 */ /* 0x000fe2000f8ec03f */
[----:B------:R-:W-:-:S03]  /*a870*/  LOP3.LUT R98, R98, 0x1, RZ, 0x3c, !PT ;  /* 0x0000000162627812 */ /* 0x000fc600078e3cff */
[----:B------:R-:W-:-:S06]  /*a880*/  ULOP3.LUT UR4, UR4, 0x18, URZ, 0x3c, !UPT ;  /* 0x0000001804047892 */ /* 0x000fcc000f8e3c3f */
[----:B------:R-:W-:Y:S01]  /*a890*/  IMAD.U32 R0, RZ, RZ, UR4 ;  /* 0x00000004ff007e24 */ /* 0x000fe2000f8e00ff */
[----:B------:R-:W-:Y:S02]  /*a8a0*/  ULDC UR4, c[0x0][0xc] ;  /* 0x0000030000047ab9 */ /* 0x000fe40000000800 */
[----:B------:R-:W-:Y:S01]  /*a8b0*/  VIADD R17, R17, UR4 ;  /* 0x0000000411117c36 */ /* 0x000fe20008000000 */
[----:B------:R-:W-:Y:S01]  /*a8c0*/  ULDC UR4, c[0x0][0xa00] ;  /* 0x0002800000047ab9 */ /* 0x000fe20000000800 */
[----:B------:R2:W-:Y:S03]  /*a8d0*/  SYNCS.ARRIVE.TRANS64.A1T0 RZ, [R0+UR47+0x7290], RZ ;  /* 0x007290ff00ff79a7 */ /* 0x0005e6000810002f */
[----:B------:R-:W-:-:S13]  /*a8e0*/  ISETP.GE.AND P0, PT, R17, UR4, PT ;  /* 0x0000000411007c0c */ /* 0x000fda000bf06270 */
[----:B--2---:R-:W-:Y:S05]  /*a8f0*/  @!P0 BRA `(.L_x_73) ;  /* 0xffffff6400288947 */ /* 0x004fea000383ffff */
[----:B------:R-:W-:Y:S05]  /*a900*/  EXIT ;  /* 0x000000000000794d */ /* 0x000fea0003800000 */
.L_x_6:
[----:B------:R-:W-:-:S08]  /*a910*/  NOP ;  /* 0x0000000000007918 */ /* 0x000fd00000000000 */
[----:B------:R-:W2:-:S00]  /*a920*/  USETMAXREG.DEALLOC.CTAPOOL 0x18 ;  /* 0x00000018000079c8 */ /* 0x000e8000080e0500 */
[----:B------:R-:W-:-:S13]  /*a930*/  PLOP3.LUT P3, PT, PT, PT, UP0, 0x80, 0x0 ;  /* 0x000000000000781c */ /* 0x000fda0003f6f008 */
[----:B--2---:R-:W-:Y:S05]  /*a940*/  @!P3 BRA `(.L_x_74) ;  /* 0x00000008003cb947 */ /* 0x004fea0003800000 */
[----:B------:R-:W-:-:S13]  /*a950*/  PLOP3.LUT P2, PT, PT, PT, UP1, 0x80, 0x0 ;  /* 0x000000000000781c */ /* 0x000fda0003f4f018 */
[----:B-1----:R-:W-:Y:S05]  /*a960*/  @P2 EXIT ;  /* 0x000000000000294d */ /* 0x002fea0003800000 */
[----:B------:R-:W-:Y:S02]  /*a970*/  ULDC UR4, c[0x0][0xa00] ;  /* 0x0002800000047ab9 */ /* 0x000fe40000000800 */
[----:B------:R-:W-:-:S13]  /*a980*/  ISETP.GE.AND P2, PT, R17, UR4, PT ;  /* 0x0000000411007c0c */ /* 0x000fda000bf46270 */
[----:B------:R-:W-:Y:S05]  /*a990*/  @P2 EXIT ;  /* 0x000000000000294d */ /* 0x000fea0003800000 */
[----:B------:R-:W-:Y:S01]  /*a9a0*/  LOP3.LUT P2, RZ, R2, 0x1f, RZ, 0xc0, !PT ;  /* 0x0000001f02ff7812 */ /* 0x000fe2000784c0ff */
[----:B------:R-:W-:Y:S01]  /*a9b0*/  BSSY B0, `(.L_x_75) ;  /* 0x0000087000007945 */ /* 0x000fe20003800000 */
[----:B------:R-:W-:Y:S01]  /*a9c0*/  IMAD.MOV.U32 R4, RZ, RZ, 0x1 ;  /* 0x00000001ff047424 */ /* 0x000fe200078e00ff */
[----:B------:R-:W-:Y:S01]  /*a9d0*/  MOV R5, 0x1 ;  /* 0x0000000100057802 */ /* 0x000fe20000000f00 */
[----:B------:R-:W-:Y:S01]  /*a9e0*/  IMAD.MOV.U32 R0, RZ, RZ, RZ ;  /* 0x000000ffff007224 */ /* 0x000fe200078e00ff */
[----:B------:R-:W-:Y:S01]  /*a9f0*/  PLOP3.LUT P0, PT, P2, P0, PT, 0x2a, 0x0 ;  /* 0x000000000000781c */ /* 0x000fe20001700572 */
[----:B------:R-:W-:Y:S01]  /*aa00*/  ULOP3.LUT UR6, UR45, 0x2, URZ, 0xfc, !UPT ;  /* 0x000000022d067892 */ /* 0x000fe2000f8efc3f */
[----:B------:R-:W-:Y:S01]  /*aa10*/  ULDC UR7, c[0x0][0xc] ;  /* 0x0000030000077ab9 */ /* 0x000fe20000000800 */
[----:B------:R-:W-:Y:S01]  /*aa20*/  ULDC.64 UR14, c[0x0][0x198] ;  /* 0x00006600000e7ab9 */ /* 0x000fe20000000a00 */
[----:B------:R-:W-:-:S09]  /*aa30*/  ULDC UR18, c[0x0][0xa00] ;  /* 0x0002800000127ab9 */ /* 0x000fd20000000800 */
.L_x_90:
[----:B------:R-:W1:Y:S01]  /*aa40*/  LDC R6, c[0x0][0xa04] ;  /* 0x00028100ff067b82 */ /* 0x000e620000000800 */
[----:B------:R-:W-:Y:S01]  /*aa50*/  IMAD.MOV.U32 R7, RZ, RZ, R17 ;  /* 0x000000ffff077224 */ /* 0x000fe200078e0011 */
[----:B------:R-:W-:-:S06]  /*aa60*/  UMOV UR4, 0xffffffff ;  /* 0xffffffff00047882 */ /* 0x000fcc0000000000 */
[----:B------:R-:W2:Y:S08]  /*aa70*/  LDC R10, c[0x0][0xa10] ;  /* 0x00028400ff0a7b82 */ /* 0x000eb00000000800 */
[----:B------:R-:W3:Y:S01]  /*aa80*/  LDC R13, c[0x0][0xa1c] ;  /* 0x00028700ff0d7b82 */ /* 0x000ee20000000800 */
[----:B-1----:R-:W-:Y:S02]  /*aa90*/  ISETP.NE.AND P2, PT, R6, 0x1, PT ;  /* 0x000000010600780c */ /* 0x002fe40003f45270 */
[----:B--2---:R-:W-:-:S11]  /*aaa0*/  ISETP.NE.AND P3, PT, R10, 0x1, PT ;  /* 0x000000010a00780c */ /* 0x004fd60003f65270 */
[----:B------:R-:W1:Y:S01]  /*aab0*/  @P2 LDC.64 R8, c[0x0][0xa08] ;  /* 0x00028200ff082b82 */ /* 0x000e620000000a00 */
[----:B---3--:R-:W-:-:S07]  /*aac0*/  ISETP.NE.AND P4, PT, R13, 0x1, PT ;  /* 0x000000010d00780c */ /* 0x008fce0003f85270 */
[----:B------:R-:W2:Y:S08]  /*aad0*/  @P3 LDC R12, c[0x0][0xa14] ;  /* 0x00028500ff0c3b82 */ /* 0x000eb00000000800 */
[----:B------:R-:W3:Y:S08]  /*aae0*/  @P3 LDC R11, c[0x0][0xa18] ;  /* 0x00028600ff0b3b82 */ /* 0x000ef00000000800 */
[----:B------:R-:W4:Y:S01]  /*aaf0*/  @P4 LDC.64 R2, c[0x0][0xa20] ;  /* 0x00028800ff024b82 */ /* 0x000f220000000a00 */
[----:B-1----:R-:W-:-:S05]  /*ab00*/  @P2 IMAD.HI.U32 R8, R17, R8, RZ ;  /* 0x0000000811082227 */ /* 0x002fca00078e00ff */
[----:B------:R-:W-:-:S05]  /*ab10*/  @P2 SHF.R.U32.HI R7, RZ, R9, R8 ;  /* 0x00000009ff072219 */ /* 0x000fca0000011608 */
[----:B--2---:R-:W-:-:S04]  /*ab20*/  @P3 IMAD.HI.U32 R8, R7, R12, RZ ;  /* 0x0000000c07083227 */ /* 0x004fc800078e00ff */
[----:B------:R-:W-:Y:S01]  /*ab30*/  IMAD.MOV.U32 R9, RZ, RZ, R7 ;  /* 0x000000ffff097224 */ /* 0x000fe200078e0007 */
[----:B---3--:R-:W-:-:S05]  /*ab40*/  @P3 SHF.R.U32.HI R9, RZ, R11, R8 ;  /* 0x0000000bff093219 */ /* 0x008fca0000011608 */
[----:B----4-:R-:W-:-:S04]  /*ab50*/  @P4 IMAD.HI.U32 R8, R9, R2, RZ ;  /* 0x0000000209084227 */ /* 0x010fc800078e00ff */
[--C-:B------:R-:W-:Y:S01]  /*ab60*/  IMAD.MOV.U32 R2, RZ, RZ, R9.reuse ;  /* 0x000000ffff027224 */ /* 0x100fe200078e0009 */
[----:B------:R-:W-:Y:S01]  /*ab70*/  @P4 SHF.R.U32.HI R2, RZ, R3, R8 ;  /* 0x00000003ff024219 */ /* 0x000fe20000011608 */
[----:B------:R-:W-:-:S04]  /*ab80*/  IMAD.MOV R3, RZ, RZ, -R9 ;  /* 0x000000ffff037224 */ /* 0x000fc800078e0a09 */
[----:B------:R-:W-:Y:S02]  /*ab90*/  IMAD.MOV R2, RZ, RZ, -R2 ;  /* 0x000000ffff027224 */ /* 0x000fe400078e0a02 */
[----:B------:R-:W-:Y:S02]  /*aba0*/  IMAD R10, R10, R3, R7 ;  /* 0x000000030a0a7224 */ /* 0x000fe400078e0207 */
[----:B------:R-:W-:Y:S01]  /*abb0*/  IMAD R2, R13, R2, R9 ;  /* 0x000000020d027224 */ /* 0x000fe200078e0209 */
[----:B------:R-:W-:Y:S06]  /*abc0*/  BRA.DIV UR4, `(.L_x_76) ;  /* 0x0000001a04307947 */ /* 0x000fec000b800000 */
[----:B------:R-:W-:-:S13]  /*abd0*/  ELECT P6, URZ, PT ;  /* 0x00000000003f782f */ /* 0x000fda00038c0000 */
.L_x_129:
[----:B------:R-:W-:Y:S01]  /*abe0*/  IADD3 R3, -R7, RZ, RZ ;  /* 0x000000ff07037210 */ /* 0x000fe20007ffe1ff */
[----:B------:R-:W-:Y:S04]  /*abf0*/  BSSY B1, `(.L_x_77) ;  /* 0x000002a000017945 */ /* 0x000fe80003800000 */
[----:B------:R-:W-:Y:S02]  /*ac00*/  IMAD R3, R6, R3, R17 ;  /* 0x0000000306037224 */ /* 0x000fe400078e0211 */
[----:B------:R-:W-:Y:S02]  /*ac10*/  IMAD.MOV.U32 R6, RZ, RZ, RZ ;  /* 0x000000ffff067224 */ /* 0x000fe400078e00ff */
[----:B------:R-:W-:Y:S01]  /*ac20*/  IMAD.SHL.U32 R3, R3, 0x80, RZ ;  /* 0x0000008003037824 */ /* 0x000fe200078e00ff */
[----:B------:R-:W-:Y:S06]  /*ac30*/  @!P6 BRA `(.L_x_78) ;  /* 0x000000000094e947 */ /* 0x000fec0003800000 */
[----:B------:R-:W1:Y:S01]  /*ac40*/  S2R R7, SR_CgaCtaId ;  /* 0x0000000000077919 */ /* 0x000e620000008800 */
[----:B------:R-:W-:-:S04]  /*ac50*/  MOV R6, 0x400 ;  /* 0x0000040000067802 */ /* 0x000fc80000000f00 */
[----:B-1----:R-:W-:Y:S02]  /*ac60*/  LEA R9, R7, R6, 0x18 ;  /* 0x0000000607097211 */ /* 0x002fe400078ec0ff */
[----:B------:R-:W-:-:S03]  /*ac70*/  SHF.L.U32 R6, R5, 0x1f, RZ ;  /* 0x0000001f05067819 */ /* 0x000fc600000006ff */
[----:B------:R-:W-:-:S04]  /*ac80*/  IMAD R7, R0, 0x8, R9 ;  /* 0x0000000800077824 */ /* 0x000fc800078e0209 */
[----:B------:R-:W1:Y:S02]  /*ac90*/  SYNCS.PHASECHK.TRANS64.TRYWAIT P2, [R7+URZ+0x7260], R6 ;  /* 0x00726006070075a7 */ /* 0x000e64000804017f */
[----:B-1----:R-:W-:Y:S05]  /*aca0*/  @!P2 BRA `(.L_x_79) ;  /* 0x000000180018a947 */ /* 0x002fea0003800000 */
.L_x_130:
[----:B------:R-:W-:Y:S01]  /*acb0*/  UPRMT UR4, UR6, 0x9910, URZ ;  /* 0x0000991006047896 */ /* 0x000fe2000800003f */
[----:B-1----:R-:W-:-:S03]  /*acc0*/  @P1 IMAD.MOV.U32 R6, RZ, RZ, 0x800 ;  /* 0x00000800ff061424 */ /* 0x002fc600078e00ff */
[----:B------:R-:W-:Y:S01]  /*acd0*/  UISETP.NE.AND UP0, UPT, UR4, 0x2, UPT ;  /* 0x000000020400788c */ /* 0x000fe2000bf05270 */
[----:B------:R1:W-:Y:S05]  /*ace0*/  @P1 SYNCS.ARRIVE.TRANS64 RZ, [R7+URZ+0x7250], R6 ;  /* 0x0072500607ff19a7 */ /* 0x0003ea000800003f */
[----:B------:R-:W-:-:S13]  /*acf0*/  PLOP3.LUT P2, PT, PT, PT, UP0, 0x80, 0x0 ;  /* 0x000000000000781c */ /* 0x000fda0003f4f008 */
[----:B-1----:R-:W-:Y:S05]  /*ad00*/  @P2 BRA `(.L_x_80) ;  /* 0x0000000000042947 */ /* 0x002fea0003800000 */
[----:B------:R-:W-:Y:S01]  /*ad10*/  BPT.TRAP 0x1 ;  /* 0x000000040000795c */ /* 0x000fe20000300000 */
.L_x_80:
[----:B------:R-:W-:Y:S05]  /*ad20*/  @P0 BRA `(.L_x_81) ;  /* 0x0000000000040947 */ /* 0x000fea0003800000 */
[----:B------:R-:W-:Y:S01]  /*ad30*/  BPT.TRAP 0x1 ;  /* 0x000000040000795c */ /* 0x000fe20000300000 */
.L_x_81:
[----:B------:R-:W-:Y:S01]  /*ad40*/  R2UR UR4, R9 ;  /* 0x00000000090472ca */ /* 0x000fe200000e0000 */
[----:B------:R-:W-:Y:S01]  /*ad50*/  UIADD3 UR16, UP0, UR14, 0xf0, URZ ;  /* 0x000000f00e107890 */ /* 0x000fe2000ff1e03f */
[----:B------:R-:W-:Y:S01]  /*ad60*/  R2UR UR9, R7 ;  /* 0x00000000070972ca */ /* 0x000fe200000e0000 */
[----:B------:R-:W-:Y:S01]  /*ad70*/  UMOV UR5, 0x10000000 ;  /* 0x1000000000057882 */ /* 0x000fe20000000000 */
[----:B------:R-:W-:Y:S01]  /*ad80*/  R2UR UR8, R0 ;  /* 0x00000000000872ca */ /* 0x000fe200000e0000 */
[----:B------:R-:W-:Y:S01]  /*ad90*/  UIADD3.X UR17, URZ, UR15, URZ, UP0, !UPT ;  /* 0x0000000f3f117290 */ /* 0x000fe200087fe43f */
[----:B------:R-:W-:Y:S01]  /*ada0*/  R2UR UR11, R3 ;  /* 0x00000000030b72ca */ /* 0x000fe200000e0000 */
[----:B------:R-:W-:Y:S01]  /*adb0*/  UMOV UR10, URZ ;  /* 0x0000003f000a7c82 */ /* 0x000fe20008000000 */
[----:B------:R-:W-:Y:S01]  /*adc0*/  R2UR UR12, R10 ;  /* 0x000000000a0c72ca */ /* 0x000fe200000e0000 */
[----:B------:R-:W-:Y:S01]  /*add0*/  VIADD R0, R0, 0x1 ;  /* 0x0000000100007836 */ /* 0x000fe20000000000 */
[----:B------:R-:W-:-:S04]  /*ade0*/  R2UR UR13, R2 ;  /* 0x00000000020d72ca */ /* 0x000fc800000e0000 */
[C---:B------:R-:W-:Y:S01]  /*adf0*/  ISETP.NE.AND P2, PT, R0.reuse, 0x2, PT ;  /* 0x000000020000780c */ /* 0x040fe20003f45270 */
[----:B------:R-:W-:Y:S02]  /*ae00*/  UIADD3 UR9, UR9, 0x7250, URZ ;  /* 0x0000725009097890 */ /* 0x000fe4000fffe03f */
[----:B------:R-:W-:Y:S01]  /*ae10*/  ULEA UR8, UR8, UR4, 0xb ;  /* 0x0000000408087291 */ /* 0x000fe2000f8e583f */
[----:B------:R-:W-:Y:S02]  /*ae20*/  SEL R6, RZ, 0x1, P2 ;  /* 0x00000001ff067807 */ /* 0x000fe40001000000 */
[----:B------:R-:W-:Y:S01]  /*ae30*/  UMOV UR4, 0x0 ;  /* 0x0000000000047882 */ /* 0x000fe20000000000 */
[----:B------:R-:W-:Y:S02]  /*ae40*/  SEL R0, R0, RZ, P2 ;  /* 0x000000ff00007207 */ /* 0x000fe40001000000 */
[----:B------:R-:W-:Y:S02]  /*ae50*/  LOP3.LUT R5, R5, R6, RZ, 0x3c, !PT ;  /* 0x0000000605057212 */ /* 0x000fe400078e3cff */
[----:B------:R-:W-:Y:S01]  /*ae60*/  MOV R6, 0x40 ;  /* 0x0000004000067802 */ /* 0x000fe20000000f00 */
[----:B------:R1:W-:Y:S02]  /*ae70*/  UTMALDG.4D [UR8], [UR16], desc[UR4] ;  /* 0x00000408100075b4 */ /* 0x0003e40008019000 */
[----:B-1----:R-:W-:-:S04]  /*ae80*/  NOP ;  /* 0x0000000000007918 */ /* 0x002fc80000000000 */
.L_x_78:
[----:B------:R-:W-:Y:S05]  /*ae90*/  BSYNC B1 ;  /* 0x0000000000017941 */ /* 0x000fea0003800000 */
.L_x_77:
[----:B------:R-:W-:Y:S01]  /*aea0*/  LOP3.LUT P2, RZ, R4, 0xff, RZ, 0xc0, !PT ;  /* 0x000000ff04ff7812 */ /* 0x000fe2000784c0ff */
[----:B------:R-:W-:-:S12]  /*aeb0*/  BSSY B1, `(.L_x_82) ;  /* 0x0000009000017945 */ /* 0x000fd80003800000 */
[----:B------:R-:W-:Y:S05]  /*aec0*/  @!P2 BRA `(.L_x_83) ;  /* 0x00000000001ca947 */ /* 0x000fea0003800000 */
[----:B------:R-:W1:Y:S01]  /*aed0*/  S2R R7, SR_CgaCtaId ;  /* 0x0000000000077919 */ /* 0x000e620000008800 */
[----:B------:R-:W-:-:S04]  /*aee0*/  MOV R4, 0x400 ;  /* 0x0000040000047802 */ /* 0x000fc80000000f00 */
[----:B-1----:R-:W-:Y:S02]  /*aef0*/  LEA R7, R7, R4, 0x18 ;  /* 0x0000000407077211 */ /* 0x002fe400078ec0ff */
[----:B------:R-:W-:Y:S02]  /*af00*/  SHF.L.U32 R4, RZ, 0x1f, RZ ;  /* 0x0000001fff047819 */ /* 0x000fe400000006ff */
[----:B------:R1:W-:Y:S02]  /*af10*/  SYNCS.ARRIVE.TRANS64.A1T0 RZ, [R7+URZ+0x72b0], RZ ;  /* 0x0072b0ff07ff79a7 */ /* 0x0003e4000810003f */
[----:B------:R-:W2:Y:S02]  /*af20*/  SYNCS.PHASECHK.TRANS64.TRYWAIT P2, [R7+URZ+0x72b0], R4 ;  /* 0x0072b004070075a7 */ /* 0x000ea4000804017f */
[----:B-12---:R-:W-:Y:S05]  /*af30*/  @!P2 BRA `(.L_x_84) ;  /* 0x000000140088a947 */ /* 0x006fea0003800000 */
.L_x_83:
[----:B------:R-:W-:Y:S05]  /*af40*/  BSYNC B1 ;  /* 0x0000000000017941 */ /* 0x000fea0003800000 */
.L_x_82:
[----:B------:R-:W-:Y:S04]  /*af50*/  BSSY B1, `(.L_x_85) ;  /* 0x0000028000017945 */ /* 0x000fe80003800000 */
[----:B------:R-:W-:Y:S05]  /*af60*/  @!P6 BRA `(.L_x_86) ;  /* 0x000000000098e947 */ /* 0x000fea0003800000 */
[----:B-1----:R-:W1:Y:S01]  /*af70*/  S2R R7, SR_CgaCtaId ;  /* 0x0000000000077919 */ /* 0x002e620000008800 */
[----:B------:R-:W-:Y:S02]  /*af80*/  MOV R4, 0x400 ;  /* 0x0000040000047802 */ /* 0x000fe40000000f00 */
[----:B------:R-:W-:Y:S02]  /*af90*/  SHF.L.U32 R9, R5, 0x1f, RZ ;  /* 0x0000001f05097819 */ /* 0x000fe400000006ff */
[----:B-1----:R-:W-:-:S05]  /*afa0*/  LEA R7, R7, R4, 0x18 ;  /* 0x0000000407077211 */ /* 0x002fca00078ec0ff */
[----:B------:R-:W-:-:S04]  /*afb0*/  IMAD R4, R0, 0x8, R7 ;  /* 0x0000000800047824 */ /* 0x000fc800078e0207 */
[----:B------:R-:W1:Y:S02]  /*afc0*/  SYNCS.PHASECHK.TRANS64.TRYWAIT P2, [R4+URZ+0x7260], R9 ;  /* 0x00726009040075a7 */ /* 0x000e64000804017f */
[----:B-1----:R-:W-:Y:S05]  /*afd0*/  @!P2 BRA `(.L_x_87) ;  /* 0x000000140074a947 */ /* 0x002fea0003800000 */
.L_x_131:
[----:B------:R-:W-:Y:S01]  /*afe0*/  UPRMT UR4, UR6, 0x9910, URZ ;  /* 0x0000991006047896 */ /* 0x000fe2000800003f */
[----:B-1----:R-:W-:-:S03]  /*aff0*/  @P1 IMAD.MOV.U32 R9, RZ, RZ, 0x800 ;  /* 0x00000800ff091424 */ /* 0x002fc600078e00ff */
[----:B------:R-:W-:Y:S01]  /*b000*/  UISETP.NE.AND UP0, UPT, UR4, 0x2, UPT ;  /* 0x000000020400788c */ /* 0x000fe2000bf05270 */
[----:B------:R1:W-:Y:S05]  /*b010*/  @P1 SYNCS.ARRIVE.TRANS64 RZ, [R4+URZ+0x7250], R9 ;  /* 0x0072500904ff19a7 */ /* 0x0003ea000800003f */
[----:B------:R-:W-:-:S13]  /*b020*/  PLOP3.LUT P2, PT, PT, PT, UP0, 0x80, 0x0 ;  /* 0x000000000000781c */ /* 0x000fda0003f4f008 */
[----:B-1----:R-:W-:Y:S05]  /*b030*/  @P2 BRA `(.L_x_88) ;  /* 0x0000000000042947 */ /* 0x002fea0003800000 */
[----:B------:R-:W-:Y:S01]  /*b040*/  BPT.TRAP 0x1 ;  /* 0x000000040000795c */ /* 0x000fe20000300000 */
.L_x_88:
[----:B------:R-:W-:Y:S05]  /*b050*/  @P0 BRA `(.L_x_89) ;  /* 0x0000000000040947 */ /* 0x000fea0003800000 */
[----:B------:R-:W-:Y:S01]  /*b060*/  BPT.TRAP 0x1 ;  /* 0x000000040000795c */ /* 0x000fe20000300000 */
.L_x_89:
[----:B------:R-:W-:Y:S01]  /*b070*/  R2UR UR4, R7 ;  /* 0x00000000070472ca */ /* 0x000fe200000e0000 */
[----:B------:R-:W-:Y:S01]  /*b080*/  UIADD3 UR16, UP0, UR14, 0xf0, URZ ;  /* 0x000000f00e107890 */ /* 0x000fe2000ff1e03f */
[----:B------:R-:W-:Y:S01]  /*b090*/  R2UR UR11, R3 ;  /* 0x00000000030b72ca */ /* 0x000fe200000e0000 */
[----:B------:R-:W-:Y:S01]  /*b0a0*/  UMOV UR10, URZ ;  /* 0x0000003f000a7c82 */ /* 0x000fe20008000000 */
[----:B------:R-:W-:Y:S01]  /*b0b0*/  R2UR UR5, R6 ;  /* 0x00000000060572ca */ /* 0x000fe200000e0000 */
[----:B------:R-:W-:Y:S01]  /*b0c0*/  UIADD3.X UR17, URZ, UR15, URZ, UP0, !UPT ;  /* 0x0000000f3f117290 */ /* 0x000fe200087fe43f */
[----:B------:R-:W-:Y:S02]  /*b0d0*/  R2UR UR9, R4 ;  /* 0x00000000040972ca */ /* 0x000fe400000e0000 */
[C---:B------:R-:W-:Y:S01]  /*b0e0*/  R2UR UR8, R0.reuse ;  /* 0x00000000000872ca */ /* 0x040fe200000e0000 */
[----:B------:R-:W-:Y:S01]  /*b0f0*/  VIADD R0, R0, 0x1 ;  /* 0x0000000100007836 */ /* 0x000fe20000000000 */
[----:B------:R-:W-:-:S02]  /*b100*/  R2UR UR12, R10 ;  /* 0x000000000a0c72ca */ /* 0x000fc400000e0000 */
[----:B------:R-:W-:Y:S02]  /*b110*/  R2UR UR13, R2 ;  /* 0x00000000020d72ca */ /* 0x000fe400000e0000 */
[----:B------:R-:W-:-:S03]  /*b120*/  ISETP.NE.AND P2, PT, R0, 0x2, PT ;  /* 0x000000020000780c */ /* 0x000fc60003f45270 */
[----:B------:R-:W-:Y:S01]  /*b130*/  UIADD3 UR11, UR11, UR5, URZ ;  /* 0x000000050b0b7290 */ /* 0x000fe2000fffe03f */
[----:B------:R-:W-:Y:S01]  /*b140*/  SEL R2, RZ, 0x1, P2 ;  /* 0x00000001ff027807 */ /* 0x000fe20001000000 */
[----:B------:R-:W-:Y:S01]  /*b150*/  UIADD3 UR9, UR9, 0x7250, URZ ;  /* 0x0000725009097890 */ /* 0x000fe2000fffe03f */
[----:B------:R-:W-:Y:S01]  /*b160*/  SEL R0, R0, RZ, P2 ;  /* 0x000000ff00007207 */ /* 0x000fe20001000000 */
[----:B------:R-:W-:Y:S01]  /*b170*/  ULEA UR8, UR8, UR4, 0xb ;  /* 0x0000000408087291 */ /* 0x000fe2000f8e583f */
[----:B------:R-:W-:Y:S01]  /*b180*/  LOP3.LUT R5, R5, R2, RZ, 0x3c, !PT ;  /* 0x0000000205057212 */ /* 0x000fe200078e3cff */
[----:B------:R-:W-:Y:S01]  /*b190*/  UMOV UR5, 0x10000000 ;  /* 0x1000000000057882 */ /* 0x000fe20000000000 */
[----:B------:R-:W-:-:S06]  /*b1a0*/  UMOV UR4, 0x0 ;  /* 0x0000000000047882 */ /* 0x000fcc0000000000 */
[----:B------:R2:W-:Y:S02]  /*b1b0*/  UTMALDG.4D [UR8], [UR16], desc[UR4] ;  /* 0x00000408100075b4 */ /* 0x0005e40008019000 */
[----:B--2---:R-:W-:Y:S01]  /*b1c0*/  NOP ;  /* 0x0000000000007918 */ /* 0x004fe20000000000 */
.L_x_86:
[----:B------:R-:W-:Y:S05]  /*b1d0*/  BSYNC B1 ;  /* 0x0000000000017941 */ /* 0x000fea0003800000 */
.L_x_85:
[----:B------:R-:W-:Y:S01]  /*b1e0*/  VIADD R17, R17, UR7 ;  /* 0x0000000711117c36 */ /* 0x000fe20008000000 */
[----:B-1----:R-:W-:-:S04]  /*b1f0*/  PRMT R4, RZ, 0x7610, R4 ;  /* 0x00007610ff047816 */ /* 0x002fc80000000004 */
[----:B------:R-:W-:-:S13]  /*b200*/  ISETP.GE.AND P2, PT, R17, UR18, PT ;  /* 0x0000001211007c0c */ /* 0x000fda000bf46270 */
[----:B------:R-:W-:Y:S05]  /*b210*/  @!P2 BRA `(.L_x_90) ;  /* 0xfffffff80008a947 */ /* 0x000fea000383ffff */
[----:B------:R-:W-:Y:S05]  /*b220*/  BSYNC B0 ;  /* 0x0000000000007941 */ /* 0x000fea0003800000 */
.L_x_75:
[----:B------:R-:W-:Y:S05]  /*b230*/  EXIT ;  /* 0x000000000000794d */ /* 0x000fea0003800000 */
.L_x_74:
[----:B-1----:R-:W-:Y:S02]  /*b240*/  ULDC UR4, c[0x0][0xa00] ;  /* 0x0002800000047ab9 */ /* 0x002fe40000000800 */
[----:B------:R-:W-:-:S13]  /*b250*/  ISETP.GE.AND P0, PT, R17, UR4, PT ;  /* 0x0000000411007c0c */ /* 0x000fda000bf06270 */
[----:B------:R-:W-:Y:S05]  /*b260*/  @P0 EXIT ;  /* 0x000000000000094d */ /* 0x000fea0003800000 */
[----:B------:R-:W-:Y:S01]  /*b270*/  LOP3.LUT P0, RZ, R2, 0x1f, RZ, 0xc0, !PT ;  /* 0x0000001f02ff7812 */ /* 0x000fe2000780c0ff */
[----:B------:R-:W-:Y:S01]  /*b280*/  BSSY B0, `(.L_x_91) ;  /* 0x00000e9000007945 */ /* 0x000fe20003800000 */
[----:B------:R-:W-:Y:S01]  /*b290*/  IMAD.MOV.U32 R5, RZ, RZ, 0x1 ;  /* 0x00000001ff057424 */ /* 0x000fe200078e00ff */
[----:B------:R-:W-:Y:S01]  /*b2a0*/  MOV R0, RZ ;  /* 0x000000ff00007202 */ /* 0x000fe20000000f00 */
[----:B------:R-:W-:Y:S01]  /*b2b0*/  IMAD.MOV.U32 R4, RZ, RZ, 0x1 ;  /* 0x00000001ff047424 */ /* 0x000fe200078e00ff */
[----:B------:R-:W-:Y:S01]  /*b2c0*/  PLOP3.LUT P0, PT, P0, P2, PT, 0x2a, 0x0 ;  /* 0x000000000000781c */ /* 0x000fe20000704572 */
[----:B------:R-:W-:Y:S01]  /*b2d0*/  ULOP3.LUT UR14, UR44, 0x2, URZ, 0xfc, !UPT ;  /* 0x000000022c0e7892 */ /* 0x000fe2000f8efc3f */
[----:B------:R-:W-:Y:S01]  /*b2e0*/  ULDC.64 UR6, c[0x0][0x198] ;  /* 0x0000660000067ab9 */ /* 0x000fe20000000a00 */
[----:B------:R-:W-:-:S10]  /*b2f0*/  ULDC UR15, c[0x0][0xc] ;  /* 0x00000300000f7ab9 */ /* 0x000fd40000000800 */
.L_x_119:
[----:B------:R-:W1:Y:S01]  /*b300*/  LDC R8, c[0x0][0xa04] ;  /* 0x00028100ff087b82 */ /* 0x000e620000000800 */
[----:B------:R-:W-:Y:S02]  /*b310*/  ULDC UR4, c[0x0][0x28c] ;  /* 0x0000a30000047ab9 */ /* 0x000fe40000000800 */
[----:B------:R-:W-:-:S04]  /*b320*/  UIADD3 UR4, UR4, 0x7f, URZ ;  /* 0x0000007f04047890 */ /* 0x000fc8000fffe03f */
[----:B------:R-:W-:Y:S01]  /*b330*/  USHF.R.S32.HI UR5, URZ, 0x1f, UR4 ;  /* 0x0000001f3f057899 */ /* 0x000fe20008011404 */
[----:B------:R-:W2:Y:S03]  /*b340*/  LDC R9, c[0x0][0xa10] ;  /* 0x00028400ff097b82 */ /* 0x000ea60000000800 */
[----:B------:R-:W-:-:S03]  /*b350*/  ULEA.HI UR5, UR5, UR4, URZ, 0x7 ;  /* 0x0000000405057291 */ /* 0x000fc6000f8f383f */
[----:B------:R-:W-:Y:S01]  /*b360*/  UMOV UR4, 0xffffffff ;  /* 0xffffffff00047882 */ /* 0x000fe20000000000 */
[----:B------:R-:W-:Y:S01]  /*b370*/  USHF.R.S32.HI UR5, URZ, 0x7, UR5 ;  /* 0x000000073f057899 */ /* 0x000fe20008011405 */
        /* <DEDUP_REMOVED lines=8> */
[----:B-1----:R-:W-:-:S04]  /*b400*/  @P3 IMAD.HI.U32 R10, R17, R6, RZ ;  /* 0x00000006110a3227 */ /* 0x002fc800078e00ff */
[----:B------:R-:W-:Y:S01]  /*b410*/  IMAD.MOV.U32 R6, RZ, RZ, R17 ;  /* 0x000000ffff067224 */ /* 0x000fe200078e0011 */
[----:B------:R-:W-:-:S05]  /*b420*/  @P3 SHF.R.U32.HI R6, RZ, R7, R10 ;  /* 0x00000007ff063219 */ /* 0x000fca000001160a */
[----:B--2---:R-:W-:-:S04]  /*b430*/  @P4 IMAD.HI.U32 R10, R6, R11, RZ ;  /* 0x0000000b060a4227 */ /* 0x004fc800078e00ff */
[----:B------:R-:W-:Y:S01]  /*b440*/  IMAD.MOV.U32 R7, RZ, RZ, R6 ;  /* 0x000000ffff077224 */ /* 0x000fe200078e0006 */
[----:B---3--:R-:W-:-:S05]  /*b450*/  @P4 SHF.R.U32.HI R7, RZ, R13, R10 ;  /* 0x0000000dff074219 */ /* 0x008fca000001160a */
[----:B----4-:R-:W-:-:S04]  /*b460*/  @P5 IMAD.HI.U32 R10, R7, R2, RZ ;  /* 0x00000002070a5227 */ /* 0x010fc800078e00ff */
[----:B------:R-:W-:Y:S01]  /*b470*/  IMAD.MOV.U32 R2, RZ, RZ, R7 ;  /* 0x000000ffff027224 */ /* 0x000fe200078e0007 */
[----:B------:R-:W-:Y:S02]  /*b480*/  @P5 SHF.R.U32.HI R2, RZ, R3, R10 ;  /* 0x00000003ff025219 */ /* 0x000fe4000001160a */
[----:B------:R-:W-:-:S03]  /*b490*/  IADD3 R3, -R7, RZ, RZ ;  /* 0x000000ff07037210 */ /* 0x000fc60007ffe1ff */
[----:B------:R-:W-:Y:S02]  /*b4a0*/  IMAD.MOV R2, RZ, RZ, -R2 ;  /* 0x000000ffff027224 */ /* 0x000fe400078e0a02 */
[--C-:B------:R-:W-:Y:S02]  /*b4b0*/  IMAD R3, R9, R3, R6.reuse ;  /* 0x0000000309037224 */ /* 0x100fe400078e0206 */
[----:B------:R-:W-:Y:S02]  /*b4c0*/  IMAD.MOV R6, RZ, RZ, -R6 ;  /* 0x000000ffff067224 */ /* 0x000fe400078e0a06 */
[----:B------:R-:W-:Y:S02]  /*b4d0*/  IMAD R2, R12, R2, R7 ;  /* 0x000000020c027224 */ /* 0x000fe400078e0207 */
[----:B------:R-:W-:-:S05]  /*b4e0*/  IMAD R8, R8, R6, R17 ;  /* 0x0000000608087224 */ /* 0x000fca00078e0211 */
[----:B------:R-:W-:-:S04]  /*b4f0*/  LEA R8, R8, 0xff, 0x7 ;  /* 0x000000ff08087811 */ /* 0x000fc800078e38ff */
[----:B------:R-:W-:-:S04]  /*b500*/  SHF.R.S32.HI R7, RZ, 0x1f, R8 ;  /* 0x0000001fff077819 */ /* 0x000fc80000011408 */
[----:B------:R-:W-:-:S04]  /*b510*/  LEA.HI R7, R7, R8, RZ, 0x7 ;  /* 0x0000000807077211 */ /* 0x000fc800078f38ff */
[----:B------:R-:W-:-:S04]  /*b520*/  SHF.R.S32.HI R6, RZ, 0x7, R7 ;  /* 0x00000007ff067819 */ /* 0x000fc80000011407 */
[----:B------:R-:W-:Y:S01]  /*b530*/  VIMNMX R6, R6, UR5, PT ;  /* 0x0000000506067c48 */ /* 0x000fe2000bfe0100 */
[----:B------:R-:W-:Y:S06]  /*b540*/  BRA.DIV UR4, `(.L_x_92) ;  /* 0x00000012042c7947 */ /* 0x000fec000b800000 */
[----:B------:R-:W-:-:S13]  /*b550*/  ELECT P6, URZ, PT ;  /* 0x00000000003f782f */ /* 0x000fda00038c0000 */
.L_x_134:
[----:B------:R-:W-:Y:S01]  /*b560*/  ISETP.GT.AND P3, PT, R6, RZ, P6 ;  /* 0x000000ff0600720c */ /* 0x000fe20003764270 */
[----:B------:R-:W-:-:S12]  /*b570*/  BSSY B1, `(.L_x_93) ;  /* 0x0000026000017945 */ /* 0x000fd80003800000 */
[----:B------:R-:W-:Y:S05]  /*b580*/  @!P3 BRA `(.L_x_94) ;  /* 0x000000000090b947 */ /* 0x000fea0003800000 */
[----:B------:R-:W1:Y:S01]  /*b590*/  S2R R8, SR_CgaCtaId ;  /* 0x0000000000087919 */ /* 0x000e620000008800 */
[----:B------:R-:W-:-:S04]  /*b5a0*/  MOV R7, 0x400 ;  /* 0x0000040000077802 */ /* 0x000fc80000000f00 */
[----:B-1----:R-:W-:Y:S02]  /*b5b0*/  LEA R9, R8, R7, 0x18 ;  /* 0x0000000708097211 */ /* 0x002fe400078ec0ff */
[----:B------:R-:W-:-:S03]  /*b5c0*/  SHF.L.U32 R7, R4, 0x1f, RZ ;  /* 0x0000001f04077819 */ /* 0x000fc600000006ff */
[----:B------:R-:W-:-:S04]  /*b5d0*/  IMAD R8, R0, 0x8, R9 ;  /* 0x0000000800087824 */ /* 0x000fc800078e0209 */
[----:B------:R-:W1:Y:S02]  /*b5e0*/  SYNCS.PHASECHK.TRANS64.TRYWAIT P4, [R8+URZ+0x7228], R7 ;  /* 0x00722807080075a7 */ /* 0x000e64000808017f */
[----:B-1----:R-:W-:Y:S05]  /*b5f0*/  @!P4 BRA `(.L_x_95) ;  /* 0x000000100020c947 */ /* 0x002fea0003800000 */
.L_x_135:
[----:B------:R-:W-:Y:S01]  /*b600*/  UPRMT UR4, UR14, 0x9910, URZ ;  /* 0x000099100e047896 */ /* 0x000fe2000800003f */
[----:B-1----:R-:W-:-:S03]  /*b610*/  @P2 IMAD.MOV.U32 R7, RZ, RZ, 0x1000 ;  /* 0x00001000ff072424 */ /* 0x002fc600078e00ff */
[----:B------:R-:W-:Y:S01]  /*b620*/  UISETP.NE.AND UP0, UPT, UR4, 0x2, UPT ;  /* 0x000000020400788c */ /* 0x000fe2000bf05270 */
[----:B------:R1:W-:Y:S05]  /*b630*/  @P2 SYNCS.ARRIVE.TRANS64 RZ, [R8+URZ+0x7200], R7 ;  /* 0x0072000708ff29a7 */ /* 0x0003ea000800003f */
[----:B------:R-:W-:-:S13]  /*b640*/  PLOP3.LUT P4, PT, PT, PT, UP0, 0x80, 0x0 ;  /* 0x000000000000781c */ /* 0x000fda0003f8f008 */
[----:B-1----:R-:W-:Y:S05]  /*b650*/  @P4 BRA `(.L_x_96) ;  /* 0x0000000000044947 */ /* 0x002fea0003800000 */
[----:B------:R-:W-:Y:S01]  /*b660*/  BPT.TRAP 0x1 ;  /* 0x000000040000795c */ /* 0x000fe20000300000 */
.L_x_96:
[----:B------:R-:W-:Y:S05]  /*b670*/  @P0 BRA `(.L_x_97) ;  /* 0x0000000000040947 */ /* 0x000fea0003800000 */
[----:B------:R-:W-:Y:S01]  /*b680*/  BPT.TRAP 0x1 ;  /* 0x000000040000795c */ /* 0x000fe20000300000 */
.L_x_97:
[----:B------:R-:W-:Y:S01]  /*b690*/  IMAD R9, R0, 0x1000, R9 ;  /* 0x0000100000097824 */ /* 0x000fe200078e0209 */
[----:B------:R-:W-:Y:S01]  /*b6a0*/  R2UR UR9, R8 ;  /* 0x00000000080972ca */ /* 0x000fe200000e0000 */
[----:B------:R-:W-:Y:S01]  /*b6b0*/  UIADD3 UR4, UP0, UR6, 0x1f0, URZ ;  /* 0x000001f006047890 */ /* 0x000fe2000ff1e03f */
[----:B------:R-:W-:Y:S01]  /*b6c0*/  R2UR UR12, R3 ;  /* 0x00000000030c72ca */ /* 0x000fe200000e0000 */
[----:B------:R-:W-:Y:S01]  /*b6d0*/  UMOV UR16, 0x0 ;  /* 0x0000000000107882 */ /* 0x000fe20000000000 */
[----:B------:R-:W-:Y:S01]  /*b6e0*/  R2UR UR8, R9 ;  /* 0x00000000090872ca */ /* 0x000fe200000e0000 */
[----:B------:R-:W-:Y:S01]  /*b6f0*/  UIADD3.X UR5, URZ, UR7, URZ, UP0, !UPT ;  /* 0x000000073f057290 */ /* 0x000fe200087fe43f */
[----:B------:R-:W-:Y:S01]  /*b700*/  R2UR UR13, R2 ;  /* 0x00000000020d72ca */ /* 0x000fe200000e0000 */
[----:B------:R-:W-:Y:S01]  /*b710*/  UMOV UR17, 0x10000000 ;  /* 0x1000000000117882 */ /* 0x000fe20000000000 */
[----:B------:R-:W-:Y:S01]  /*b720*/  UMOV UR10, URZ ;  /* 0x0000003f000a7c82 */ /* 0x000fe20008000000 */
[----:B------:R-:W-:Y:S01]  /*b730*/  UMOV UR11, URZ ;  /* 0x0000003f000b7c82 */ /* 0x000fe20008000000 */
[----:B------:R-:W-:-:S03]  /*b740*/  VIADD R0, R0, 0x1 ;  /* 0x0000000100007836 */ /* 0x000fc60000000000 */
[----:B------:R-:W-:Y:S02]  /*b750*/  UIADD3 UR9, UR9, 0x7200, URZ ;  /* 0x0000720009097890 */ /* 0x000fe4000fffe03f */
[C---:B------:R-:W-:Y:S02]  /*b760*/  ISETP.NE.AND P4, PT, R0.reuse, 0x5, PT ;  /* 0x000000050000780c */ /* 0x040fe40003f85270 */
[----:B------:R-:W-:Y:S02]  /*b770*/  UIADD3 UR8, UR8, 0x1000, URZ ;  /* 0x0000100008087890 */ /* 0x000fe4000fffe03f */
[----:B------:R-:W-:Y:S02]  /*b780*/  SEL R7, RZ, 0x1, P4 ;  /* 0x00000001ff077807 */ /* 0x000fe40002000000 */
[----:B------:R-:W-:Y:S02]  /*b790*/  SEL R0, R0, RZ, P4 ;  /* 0x000000ff00007207 */ /* 0x000fe40002000000 */
[----:B------:R-:W-:-:S03]  /*b7a0*/  LOP3.LUT R4, R4, R7, RZ, 0x3c, !PT ;  /* 0x0000000704047212 */ /* 0x000fc600078e3cff */
[----:B------:R1:W-:Y:S02]  /*b7b0*/  UTMALDG.4D [UR8], [UR4], desc[UR16] ;  /* 0x00001008040075b4 */ /* 0x0003e40008019000 */
[----:B-1----:R-:W-:Y:S02]  /*b7c0*/  NOP ;  /* 0x0000000000007918 */ /* 0x002fe40000000000 */
.L_x_94:
[----:B------:R-:W-:Y:S05]  /*b7d0*/  BSYNC B1 ;  /* 0x0000000000017941 */ /* 0x000fea0003800000 */
.L_x_93:
        /* <DEDUP_REMOVED lines=10> */
.L_x_99:
[----:B------:R-:W-:Y:S05]  /*b880*/  BSYNC B1 ;  /* 0x0000000000017941 */ /* 0x000fea0003800000 */
.L_x_98:
[----:B------:R-:W-:Y:S01]  /*b890*/  BSSY B1, `(.L_x_101) ;  /* 0x0000028000017945 */ /* 0x000fe20003800000 */
[----:B------:R-:W-:-:S03]  /*b8a0*/  MOV R9, RZ ;  /* 0x000000ff00097202 */ /* 0x000fc60000000f00 */
[----:B------:R-:W-:Y:S05]  /*b8b0*/  @!P3 BRA `(.L_x_102) ;  /* 0x000000000094b947 */ /* 0x000fea0003800000 */
[----:B-1----:R-:W1:Y:S01]  /*b8c0*/  S2R R8, SR_CgaCtaId ;  /* 0x0000000000087919 */ /* 0x002e620000008800 */
[----:B------:R-:W-:-:S04]  /*b8d0*/  MOV R5, 0x400 ;  /* 0x0000040000057802 */ /* 0x000fc80000000f00 */
[----:B-1----:R-:W-:Y:S02]  /*b8e0*/  LEA R5, R8, R5, 0x18 ;  /* 0x0000000508057211 */ /* 0x002fe400078ec0ff */
[----:B------:R-:W-:-:S03]  /*b8f0*/  SHF.L.U32 R8, R4, 0x1f, RZ ;  /* 0x0000001f04087819 */ /* 0x000fc600000006ff */
[----:B------:R-:W-:-:S04]  /*b900*/  IMAD R7, R0, 0x8, R5 ;  /* 0x0000000800077824 */ /* 0x000fc800078e0205 */
[----:B------:R-:W1:Y:S02]  /*b910*/  SYNCS.PHASECHK.TRANS64.TRYWAIT P3, [R7+URZ+0x7228], R8 ;  /* 0x00722808070075a7 */ /* 0x000e64000806017f */
[----:B-1----:R-:W-:Y:S05]  /*b920*/  @!P3 BRA `(.L_x_103) ;  /* 0x0000000c007cb947 */ /* 0x002fea0003800000 */
.L_x_136:
[----:B------:R-:W-:Y:S01]  /*b930*/  UPRMT UR4, UR14, 0x9910, URZ ;  /* 0x000099100e047896 */ /* 0x000fe2000800003f */
[----:B-1----:R-:W-:-:S03]  /*b940*/  @P2 IMAD.MOV.U32 R8, RZ, RZ, 0x1000 ;  /* 0x00001000ff082424 */ /* 0x002fc600078e00ff */
[----:B------:R-:W-:Y:S01]  /*b950*/  UISETP.NE.AND UP0, UPT, UR4, 0x2, UPT ;  /* 0x000000020400788c */ /* 0x000fe2000bf05270 */
[----:B------:R1:W-:Y:S05]  /*b960*/  @P2 SYNCS.ARRIVE.TRANS64 RZ, [R7+URZ+0x7200], R8 ;  /* 0x0072000807ff29a7 */ /* 0x0003ea000800003f */
[----:B------:R-:W-:-:S13]  /*b970*/  PLOP3.LUT P3, PT, PT, PT, UP0, 0x80, 0x0 ;  /* 0x000000000000781c */ /* 0x000fda0003f6f008 */
[----:B-1----:R-:W-:Y:S05]  /*b980*/  @P3 BRA `(.L_x_104) ;  /* 0x0000000000043947 */ /* 0x002fea0003800000 */
[----:B------:R-:W-:Y:S01]  /*b990*/  BPT.TRAP 0x1 ;  /* 0x000000040000795c */ /* 0x000fe20000300000 */
.L_x_104:
[----:B------:R-:W-:Y:S05]  /*b9a0*/  @P0 BRA `(.L_x_105) ;  /* 0x0000000000040947 */ /* 0x000fea0003800000 */
[----:B------:R-:W-:Y:S01]  /*b9b0*/  BPT.TRAP 0x1 ;  /* 0x000000040000795c */ /* 0x000fe20000300000 */
.L_x_105:
        /* <DEDUP_REMOVED lines=11> */
[----:B------:R-:W-:-:S02]  /*ba70*/  VIADD R0, R0, 0x1 ;  /* 0x0000000100007836 */ /* 0x000fc40000000000 */
[----:B------:R-:W-:Y:S01]  /*ba80*/  IMAD.MOV.U32 R9, RZ, RZ, 0x1 ;  /* 0x00000001ff097424 */ /* 0x000fe200078e00ff */
[----:B------:R-:W-:Y:S02]  /*ba90*/  UIADD3 UR9, UR9, 0x7200, URZ ;  /* 0x0000720009097890 */ /* 0x000fe4000fffe03f */
[C---:B------:R-:W-:Y:S02]  /*baa0*/  ISETP.NE.AND P3, PT, R0.reuse, 0x5, PT ;  /* 0x000000050000780c */ /* 0x040fe40003f65270 */
[----:B------:R-:W-:Y:S02]  /*bab0*/  UIADD3 UR8, UR8, 0x1000, URZ ;  /* 0x0000100008087890 */ /* 0x000fe4000fffe03f */
[----:B------:R-:W-:Y:S02]  /*bac0*/  SEL R5, RZ, 0x1, P3 ;  /* 0x00000001ff057807 */ /* 0x000fe40001800000 */
[----:B------:R-:W-:Y:S02]  /*bad0*/  SEL R0, R0, RZ, P3 ;  /* 0x000000ff00007207 */ /* 0x000fe40001800000 */
[----:B------:R-:W-:-:S03]  /*bae0*/  LOP3.LUT R4, R4, R5, RZ, 0x3c, !PT ;  /* 0x0000000504047212 */ /* 0x000fc600078e3cff */
[----:B------:R2:W-:Y:S02]  /*baf0*/  UTMALDG.4D [UR8], [UR4], desc[UR16] ;  /* 0x00001008040075b4 */ /* 0x0005e40008019000 */
[----:B--2---:R-:W-:Y:S02]  /*bb00*/  NOP ;  /* 0x0000000000007918 */ /* 0x004fe40000000000 */
.L_x_102:
[----:B------:R-:W-:Y:S05]  /*bb10*/  BSYNC B1 ;  /* 0x0000000000017941 */ /* 0x000fea0003800000 */
.L_x_101:
[----:B------:R-:W-:Y:S01]  /*bb20*/  ISETP.GE.AND P3, PT, R6, 0x2, PT ;  /* 0x000000020600780c */ /* 0x000fe20003f66270 */
[----:B------:R-:W-:-:S12]  /*bb30*/  BSSY B1, `(.L_x_106) ;  /* 0x0000058000017945 */ /* 0x000fd80003800000 */
[----:B------:R-:W-:Y:S05]  /*bb40*/  @!P3 BRA `(.L_x_107) ;  /* 0x000000040058b947 */ /* 0x000fea0003800000 */
[----:B------:R-:W-:-:S07]  /*bb50*/  SHF.L.U32 R6, R6, 0x1, RZ ;  /* 0x0000000106067819 */ /* 0x000fce00000006ff */
.L_x_118:
[----:B------:R-:W-:Y:S04]  /*bb60*/  BSSY B2, `(.L_x_108) ;  /* 0x0000027000027945 */ /* 0x000fe80003800000 */
        /* <DEDUP_REMOVED lines=8> */
.L_x_137:
[----:B------:R-:W-:Y:S01]  /*bbf0*/  UPRMT UR4, UR14, 0x9910, URZ ;  /* 0x000099100e047896 */ /* 0x000fe2000800003f */
[----:B-1----:R-:W-:-:S03]  /*bc00*/  @P2 IMAD.MOV.U32 R8, RZ, RZ, 0x1000 ;  /* 0x00001000ff082424 */ /* 0x002fc600078e00ff */
[----:B------:R-:W-:Y:S01]  /*bc10*/  UISETP.NE.AND UP0, UPT, UR4, 0x2, UPT ;  /* 0x000000020400788c */ /* 0x000fe2000bf05270 */
[----:B------:R1:W-:Y:S05]  /*bc20*/  @P2 SYNCS.ARRIVE.TRANS64 RZ, [R7+URZ+0x7200], R8 ;  /* 0x0072000807ff29a7 */ /* 0x0003ea000800003f */
[----:B------:R-:W-:-:S13]  /*bc30*/  PLOP3.LUT P3, PT, PT, PT, UP0, 0x80, 0x0 ;  /* 0x000000000000781c */ /* 0x000fda0003f6f008 */
[----:B-1----:R-:W-:Y:S05]  /*bc40*/  @P3 BRA `(.L_x_111) ;  /* 0x0000000000043947 */ /* 0x002fea0003800000 */
[----:B------:R-:W-:Y:S01]  /*bc50*/  BPT.TRAP 0x1 ;  /* 0x000000040000795c */ /* 0x000fe20000300000 */
.L_x_111:
[----:B------:R-:W-:Y:S05]  /*bc60*/  @P0 BRA `(.L_x_112) ;  /* 0x0000000000040947 */ /* 0x000fea0003800000 */
[----:B------:R-:W-:Y:S01]  /*bc70*/  BPT.TRAP 0x1 ;  /* 0x000000040000795c */ /* 0x000fe20000300000 */
.L_x_112:
        /* <DEDUP_REMOVED lines=9> */
[----:B------:R-:W-:Y:S01]  /*bd10*/  R2UR UR13, R2 ;  /* 0x00000000020d72ca */ /* 0x000fe200000e0000 */
[----:B------:R-:W-:Y:S01]  /*bd20*/  UMOV UR10, URZ ;  /* 0x0000003f000a7c82 */ /* 0x000fe20008000000 */
[----:B------:R-:W-:-:S03]  /*bd30*/  VIADD R0, R0, 0x1 ;  /* 0x0000000100007836 */ /* 0x000fc60000000000 */
[----:B------:R-:W-:Y:S02]  /*bd40*/  UIADD3 UR9, UR9, 0x7200, URZ ;  /* 0x0000720009097890 */ /* 0x000fe4000fffe03f */
[----:B------:R-:W-:Y:S01]  /*bd50*/  USHF.L.U32 UR11, UR11, 0x7, URZ ;  /* 0x000000070b0b7899 */ /* 0x000fe2000800063f */
[----:B------:R-:W-:Y:S01]  /*bd60*/  ISETP.NE.AND P3, PT, R0, 0x5, PT ;  /* 0x000000050000780c */ /* 0x000fe20003f65270 */
[----:B------:R-:W-:-:S03]  /*bd70*/  UIADD3 UR8, UR8, 0x1000, URZ ;  /* 0x0000100008087890 */ /* 0x000fc6000fffe03f */
[----:B------:R-:W-:Y:S02]  /*bd80*/  SEL R5, RZ, 0x1, P3 ;  /* 0x00000001ff057807 */ /* 0x000fe40001800000 */
[----:B------:R-:W-:Y:S02]  /*bd90*/  SEL R0, R0, RZ, P3 ;  /* 0x000000ff00007207 */ /* 0x000fe40001800000 */
[----:B------:R-:W-:Y:S02]  /*bda0*/  LOP3.LUT R4, R4, R5, RZ, 0x3c, !PT ;  /* 0x0000000504047212 */ /* 0x000fe400078e3cff */
[----:B------:R2:W-:Y:S02]  /*bdb0*/  UTMALDG.4D [UR8], [UR4], desc[UR16] ;  /* 0x00001008040075b4 */ /* 0x0005e40008019000 */
[----:B--2---:R-:W-:-:S03]  /*bdc0*/  NOP ;  /* 0x0000000000007918 */ /* 0x004fc60000000000 */
.L_x_109:
[----:B------:R-:W-:Y:S05]  /*bdd0*/  BSYNC B2 ;  /* 0x0000000000027941 */ /* 0x000fea0003800000 */
.L_x_108:
[----:B------:R-:W-:Y:S01]  /*bde0*/  ISETP.LT.OR P3, PT, R6, 0x4, !P6 ;  /* 0x000000040600780c */ /* 0x000fe20007761670 */
[----:B------:R-:W-:-:S12]  /*bdf0*/  BSSY B2, `(.L_x_113) ;  /* 0x0000028000027945 */ /* 0x000fd80003800000 */
[----:B------:R-:W-:Y:S05]  /*be00*/  @P3 BRA `(.L_x_114) ;  /* 0x0000000000983947 */ /* 0x000fea0003800000 */
[----:B-1----:R-:W1:Y:S01]  /*be10*/  S2R R8, SR_CgaCtaId ;  /* 0x0000000000087919 */ /* 0x002e620000008800 */
[----:B------:R-:W-:-:S04]  /*be20*/  MOV R5, 0x400 ;  /* 0x0000040000057802 */ /* 0x000fc80000000f00 */
[----:B-1----:R-:W-:Y:S02]  /*be30*/  LEA R5, R8, R5, 0x18 ;  /* 0x0000000508057211 */ /* 0x002fe400078ec0ff */
[----:B------:R-:W-:-:S03]  /*be40*/  SHF.L.U32 R8, R4, 0x1f, RZ ;  /* 0x0000001f04087819 */ /* 0x000fc600000006ff */
[----:B------:R-:W-:-:S04]  /*be50*/  IMAD R7, R0, 0x8, R5 ;  /* 0x0000000800077824 */ /* 0x000fc800078e0205 */
[----:B------:R-:W1:Y:S02]  /*be60*/  SYNCS.PHASECHK.TRANS64.TRYWAIT P3, [R7+URZ+0x7228], R8 ;  /* 0x00722808070075a7 */ /* 0x000e64000806017f */
[----:B-1----:R-:W-:Y:S05]  /*be70*/  @!P3 BRA `(.L_x_115) ;  /* 0x000000080050b947 */ /* 0x002fea0003800000 */
.L_x_138:
[----:B------:R-:W-:Y:S01]  /*be80*/  UPRMT UR4, UR14, 0x9910, URZ ;  /* 0x000099100e047896 */ /* 0x000fe2000800003f */
[----:B-1----:R-:W-:-:S03]  /*be90*/  @P1 MOV R8, 0x1000 ;  /* 0x0000100000081802 */ /* 0x002fc60000000f00 */
[----:B------:R-:W-:Y:S01]  /*bea0*/  UISETP.NE.AND UP0, UPT, UR4, 0x2, UPT ;  /* 0x000000020400788c */ /* 0x000fe2000bf05270 */
[----:B------:R1:W-:Y:S05]  /*beb0*/  @P1 SYNCS.ARRIVE.TRANS64 RZ, [R7+URZ+0x7200], R8 ;  /* 0x0072000807ff19a7 */ /* 0x0003ea000800003f */
[----:B------:R-:W-:-:S13]  /*bec0*/  PLOP3.LUT P3, PT, PT, PT, UP0, 0x80, 0x0 ;  /* 0x000000000000781c */ /* 0x000fda0003f6f008 */
[----:B-1----:R-:W-:Y:S05]  /*bed0*/  @P3 BRA `(.L_x_116) ;  /* 0x0000000000043947 */ /* 0x002fea0003800000 */
[----:B------:R-:W-:Y:S01]  /*bee0*/  BPT.TRAP 0x1 ;  /* 0x000000040000795c */ /* 0x000fe20000300000 */
.L_x_116:
[----:B------:R-:W-:Y:S05]  /*bef0*/  @P0 BRA `(.L_x_117) ;  /* 0x0000000000040947 */ /* 0x000fea0003800000 */
[----:B------:R-:W-:Y:S01]  /*bf00*/  BPT.TRAP 0x1 ;  /* 0x000000040000795c */ /* 0x000fe20000300000 */
.L_x_117:
        /* <DEDUP_REMOVED lines=11> */
[----:B------:R-:W-:-:S02]  /*bfc0*/  VIADD R0, R0, 0x1 ;  /* 0x0000000100007836 */ /* 0x000fc40000000000 */
[----:B------:R-:W-:Y:S01]  /*bfd0*/  VIADD R9, R9, 0x1 ;  /* 0x0000000109097836 */ /* 0x000fe20000000000 */
        /* <DEDUP_REMOVED lines=9> */
.L_x_114:
[----:B------:R-:W-:Y:S05]  /*c070*/  BSYNC B2 ;  /* 0x0000000000027941 */ /* 0x000fea0003800000 */
.L_x_113:
[C---:B------:R-:W-:Y:S01]  /*c080*/  ISETP.GT.AND P3, PT, R6.reuse, 0x4, PT ;  /* 0x000000040600780c */ /* 0x040fe20003f64270 */
[----:B------:R-:W-:-:S12]  /*c090*/  VIADD R6, R6, 0xfffffffe ;  /* 0xfffffffe06067836 */ /* 0x000fd80000000000 */
[----:B------:R-:W-:Y:S05]  /*c0a0*/  @P3 BRA `(.L_x_118) ;  /* 0xfffffff800ac3947 */ /* 0x000fea000383ffff */
.L_x_107:
[----:B------:R-:W-:Y:S05]  /*c0b0*/  BSYNC B1 ;  /* 0x0000000000017941 */ /* 0x000fea0003800000 */
.L_x_106:
[----:B------:R-:W-:Y:S01]  /*c0c0*/  VIADD R17, R17, UR15 ;  /* 0x0000000f11117c36 */ /* 0x000fe20008000000 */
[----:B------:R-:W-:Y:S01]  /*c0d0*/  ULDC UR4, c[0x0][0xa00] ;  /* 0x0002800000047ab9 */ /* 0x000fe20000000800 */
[----:B-1----:R-:W-:-:S03]  /*c0e0*/  PRMT R5, RZ, 0x7610, R5 ;  /* 0x00007610ff057816 */ /* 0x002fc60000000005 */
[----:B------:R-:W-:-:S13]  /*c0f0*/  ISETP.GE.AND P3, PT, R17, UR4, PT ;  /* 0x0000000411007c0c */ /* 0x000fda000bf66270 */
[----:B------:R-:W-:Y:S05]  /*c100*/  @!P3 BRA `(.L_x_119) ;  /* 0xfffffff0007cb947 */ /* 0x000fea000383ffff */
[----:B------:R-:W-:Y:S05]  /*c110*/  BSYNC B0 ;  /* 0x0000000000007941 */ /* 0x000fea0003800000 */
.L_x_91:
[----:B------:R-:W-:Y:S05]  /*c120*/  EXIT ;  /* 0x000000000000794d */ /* 0x000fea0003800000 */
.L_x_17:
[----:B-1----:R-:W-:-:S04]  /*c130*/  MOV R3, UR4 ;  /* 0x0000000400037c02 */ /* 0x002fc80008000f00 */
[----:B------:R1:W2:Y:S03]  /*c140*/  SYNCS.PHASECHK.TRANS64.TRYWAIT P1, [R3+URZ+0x7250], R0 ;  /* 0x00725000030075a7 */ /* 0x0002a6000802017f */
[----:B--2---:R-:W-:Y:S05]  /*c150*/  @!P1 NANOSLEEP.SYNCS 0x989680 ;  /* 0x009896800000995d */ /* 0x004fea0003900000 */
[----:B------:R-:W2:Y:S02]  /*c160*/  @!P1 SYNCS.PHASECHK.TRANS64 P1, [R3+URZ+0x7250], R0 ;  /* 0x00725000030095a7 */ /* 0x000ea4000802007f */
[----:B--2---:R-:W-:Y:S05]  /*c170*/  @!P1 BRA `(.L_x_17) ;  /* 0xfffffffc00ec9947 */ /* 0x004fea000383ffff */
[----:B------:R-:W-:Y:S05]  /*c180*/  BRA `(.L_x_120) ;  /* 0xffffff5000907947 */ /* 0x000fea000383ffff */
.L_x_19:
[----:B-1----:R-:W-:-:S04]  /*c190*/  IMAD.U32 R7, RZ, RZ, UR11 ;  /* 0x0000000bff077e24 */ /* 0x002fc8000f8e00ff */
[----:B------:R1:W2:Y:S03]  /*c1a0*/  SYNCS.PHASECHK.TRANS64.TRYWAIT P1, [R7+URZ+0x7200], R0 ;  /* 0x00720000070075a7 */ /* 0x0002a6000802017f */
[----:B--2---:R-:W-:Y:S05]  /*c1b0*/  @!P1 NANOSLEEP.SYNCS 0x989680 ;  /* 0x009896800000995d */ /* 0x004fea0003900000 */
[----:B------:R-:W2:Y:S02]  /*c1c0*/  @!P1 SYNCS.PHASECHK.TRANS64 P1, [R7+URZ+0x7200], R0 ;  /* 0x00720000070095a7 */ /* 0x000ea4000802007f */
[----:B--2---:R-:W-:Y:S05]  /*c1d0*/  @!P1 BRA `(.L_x_19) ;  /* 0xfffffffc00ec9947 */ /* 0x004fea000383ffff */
[----:B------:R-:W-:Y:S05]  /*c1e0*/  BRA `(.L_x_121) ;  /* 0xffffff5000a47947 */ /* 0x000fea000383ffff */
.L_x_20:
[----:B-1----:R-:W-:-:S04]  /*c1f0*/  IMAD.U32 R0, RZ, RZ, UR8 ;  /* 0x00000008ff007e24 */ /* 0x002fc8000f8e00ff */
[----:B------:R1:W2:Y:S03]  /*c200*/  SYNCS.PHASECHK.TRANS64.TRYWAIT P1, [R0+URZ+-0x8], R3 ;  /* 0xfffff803000075a7 */ /* 0x0002a6000802017f */
[----:B--2---:R-:W-:Y:S05]  /*c210*/  @!P1 NANOSLEEP.SYNCS 0x989680 ;  /* 0x009896800000995d */ /* 0x004fea0003900000 */
[----:B------:R-:W2:Y:S02]  /*c220*/  @!P1 SYNCS.PHASECHK.TRANS64 P1, [R0+URZ+-0x8], R3 ;  /* 0xfffff803000095a7 */ /* 0x000ea4000802007f */
[----:B--2---:R-:W-:Y:S05]  /*c230*/  @!P1 BRA `(.L_x_20) ;  /* 0xfffffffc00ec9947 */ /* 0x004fea000383ffff */
[----:B------:R-:W-:Y:S05]  /*c240*/  BRA `(.L_x_122) ;  /* 0xffffff5000947947 */ /* 0x000fea000383ffff */
.L_x_22:
[----:B-1----:R-:W-:-:S04]  /*c250*/  IMAD.U32 R8, RZ, RZ, UR6 ;  /* 0x00000006ff087e24 */ /* 0x002fc8000f8e00ff */
[----:B------:R1:W2:Y:S03]  /*c260*/  SYNCS.PHASECHK.TRANS64.TRYWAIT P1, [R8+URZ+0x7200], R7 ;  /* 0x00720007080075a7 */ /* 0x0002a6000802017f */
[----:B--2---:R-:W-:Y:S05]  /*c270*/  @!P1 NANOSLEEP.SYNCS 0x989680 ;  /* 0x009896800000995d */ /* 0x004fea0003900000 */
[----:B------:R-:W2:Y:S02]  /*c280*/  @!P1 SYNCS.PHASECHK.TRANS64 P1, [R8+URZ+0x7200], R7 ;  /* 0x00720007080095a7 */ /* 0x000ea4000802007f */
[----:B--2---:R-:W-:Y:S05]  /*c290*/  @!P1 BRA `(.L_x_22) ;  /* 0xfffffffc00ec9947 */ /* 0x004fea000383ffff */
[----:B------:R-:W-:Y:S05]  /*c2a0*/  BRA `(.L_x_123) ;  /* 0xffffff78009c7947 */ /* 0x000fea000383ffff */
.L_x_27:
[----:B-1----:R-:W-:-:S04]  /*c2b0*/  IMAD.U32 R13, RZ, RZ, UR6 ;  /* 0x00000006ff0d7e24 */ /* 0x002fc8000f8e00ff */
[----:B------:R1:W2:Y:S03]  /*c2c0*/  SYNCS.PHASECHK.TRANS64.TRYWAIT P2, [R13+URZ+0x7200], R4 ;  /* 0x007200040d0075a7 */ /* 0x0002a6000804017f */
[----:B--2---:R-:W-:Y:S05]  /*c2d0*/  @!P2 NANOSLEEP.SYNCS 0x989680 ;  /* 0x009896800000a95d */ /* 0x004fea0003900000 */
[----:B------:R-:W2:Y:S02]  /*c2e0*/  @!P2 SYNCS.PHASECHK.TRANS64 P2, [R13+URZ+0x7200], R4 ;  /* 0x007200040d00a5a7 */ /* 0x000ea4000804007f */
[----:B--2---:R-:W-:Y:S05]  /*c2f0*/  @!P2 BRA `(.L_x_27) ;  /* 0xfffffffc00eca947 */ /* 0x004fea000383ffff */
[----:B------:R-:W-:Y:S05]  /*c300*/  BRA `(.L_x_124) ;  /* 0xffffff7c00a07947 */ /* 0x000fea000383ffff */
.L_x_31:
[----:B-1----:R-:W-:-:S04]  /*c310*/  IMAD.U32 R8, RZ, RZ, UR6 ;  /* 0x00000006ff087e24 */ /* 0x002fc8000f8e00ff */
[----:B------:R1:W2:Y:S03]  /*c320*/  SYNCS.PHASECHK.TRANS64.TRYWAIT P2, [R8+URZ+0x7200], R9 ;  /* 0x00720009080075a7 */ /* 0x0002a6000804017f */
[----:B--2---:R-:W-:Y:S05]  /*c330*/  @!P2 NANOSLEEP.SYNCS 0x989680 ;  /* 0x009896800000a95d */ /* 0x004fea0003900000 */
[----:B------:R-:W2:Y:S02]  /*c340*/  @!P2 SYNCS.PHASECHK.TRANS64 P2, [R8+URZ+0x7200], R9 ;  /* 0x007200090800a5a7 */ /* 0x000ea4000804007f */
[----:B--2---:R-:W-:Y:S05]  /*c350*/  @!P2 BRA `(.L_x_31) ;  /* 0xfffffffc00eca947 */ /* 0x004fea000383ffff */
[----:B------:R-:W-:Y:S05]  /*c360*/  BRA `(.L_x_30) ;  /* 0xffffff9c00dc7947 */ /* 0x000fea000383ffff */
.L_x_39:
[----:B-1----:R-:W-:-:S04]  /*c370*/  MOV R11, UR6 ;  /* 0x00000006000b7c02 */ /* 0x002fc80008000f00 */
[----:B------:R1:W2:Y:S03]  /*c380*/  SYNCS.PHASECHK.TRANS64.TRYWAIT P2, [R11+URZ+0x7200], R4 ;  /* 0x007200040b0075a7 */ /* 0x0002a6000804017f */
[----:B--2---:R-:W-:Y:S05]  /*c390*/  @!P2 NANOSLEEP.SYNCS 0x989680 ;  /* 0x009896800000a95d */ /* 0x004fea0003900000 */
[----:B------:R-:W2:Y:S02]  /*c3a0*/  @!P2 SYNCS.PHASECHK.TRANS64 P2, [R11+URZ+0x7200], R4 ;  /* 0x007200040b00a5a7 */ /* 0x000ea4000804007f */
[----:B--2---:R-:W-:Y:S05]  /*c3b0*/  @!P2 BRA `(.L_x_39) ;  /* 0xfffffffc00eca947 */ /* 0x004fea000383ffff */
[----:B------:R-:W-:Y:S05]  /*c3c0*/  BRA `(.L_x_125) ;  /* 0xffffffa4001c7947 */ /* 0x000fea000383ffff */
.L_x_43:
[----:B-1----:R-:W-:-:S04]  /*c3d0*/  IMAD.U32 R9, RZ, RZ, UR6 ;  /* 0x00000006ff097e24 */ /* 0x002fc8000f8e00ff */
[----:B------:R1:W2:Y:S03]  /*c3e0*/  SYNCS.PHASECHK.TRANS64.TRYWAIT P2, [R9+URZ+0x7200], R8 ;  /* 0x00720008090075a7 */ /* 0x0002a6000804017f */
[----:B--2---:R-:W-:Y:S05]  /*c3f0*/  @!P2 NANOSLEEP.SYNCS 0x989680 ;  /* 0x009896800000a95d */ /* 0x004fea0003900000 */
[----:B------:R-:W2:Y:S02]  /*c400*/  @!P2 SYNCS.PHASECHK.TRANS64 P2, [R9+URZ+0x7200], R8 ;  /* 0x007200080900a5a7 */ /* 0x000ea4000804007f */
[----:B--2---:R-:W-:Y:S05]  /*c410*/  @!P2 BRA `(.L_x_43) ;  /* 0xfffffffc00eca947 */ /* 0x004fea000383ffff */
[----:B------:R-:W-:Y:S05]  /*c420*/  BRA `(.L_x_42) ;  /* 0xffffffcc00dc7947 */ /* 0x000fea000383ffff */
.L_x_63:
[----:B-1----:R-:W-:-:S04]  /*c430*/  IMAD.U32 R3, RZ, RZ, UR8 ;  /* 0x00000008ff037e24 */ /* 0x002fc8000f8e00ff */
[----:B------:R1:W2:Y:S03]  /*c440*/  SYNCS.PHASECHK.TRANS64.TRYWAIT P1, [R3+URZ+0x8], R0 ;  /* 0x00000800030075a7 */ /* 0x0002a6000802017f */
[----:B--2---:R-:W-:Y:S05]  /*c450*/  @!P1 NANOSLEEP.SYNCS 0x989680 ;  /* 0x009896800000995d */ /* 0x004fea0003900000 */
[----:B------:R-:W2:Y:S02]  /*c460*/  @!P1 SYNCS.PHASECHK.TRANS64 P1, [R3+URZ+0x8], R0 ;  /* 0x00000800030095a7 */ /* 0x000ea4000802007f */
[----:B--2---:R-:W-:Y:S05]  /*c470*/  @!P1 BRA `(.L_x_63) ;  /* 0xfffffffc00ec9947 */ /* 0x004fea000383ffff */
[----:B------:R-:W-:Y:S05]  /*c480*/  BRA `(.L_x_126) ;  /* 0xffffffd8009c7947 */ /* 0x000fea000383ffff */
.L_x_76:
[----:B------:R-:W-:Y:S01]  /*c490*/  BSSY B1, `(.L_x_127) ;  /* 0x0000006000017945 */ /* 0x000fe20003800000 */
[----:B------:R-:W-:-:S07]  /*c4a0*/  IMAD.MOV.U32 R15, RZ, RZ, -0x1 ;  /* 0xffffffffff0f7424 */ /* 0x000fce00078e00ff */
[----:B------:R-:W-:Y:S05]  /*c4b0*/  WARPSYNC.COLLECTIVE R15, `(.L_x_128) ;  /* 0x000000000f0c7348 */ /* 0x000fea0003c00000 */
[----:B------:R-:W-:Y:S02]  /*c4c0*/  ELECT P6, UR62, PT ;  /* 0x00000000003e782f */ /* 0x000fe400038c0000 */
[----:B------:R-:W-:Y:S01]  /*c4d0*/  MOV R14, UR62 ;  /* 0x0000003e000e7c02 */ /* 0x000fe20008000f00 */
[----:B------:R-:W-:Y:S10]  /*c4e0*/  ENDCOLLECTIVE ;  /* 0x000000000000791b */ /* 0x000ff40003800000 */
.L_x_128:
[----:B------:R-:W-:Y:S05]  /*c4f0*/  BSYNC B1 ;  /* 0x0000000000017941 */ /* 0x000fea0003800000 */
.L_x_127:
[----:B------:R-:W-:Y:S05]  /*c500*/  BRA `(.L_x_129) ;  /* 0xffffffe400b47947 */ /* 0x000fea000383ffff */
.L_x_79:
[----:B-1----:R1:W2:Y:S02]  /*c510*/  SYNCS.PHASECHK.TRANS64.TRYWAIT P2, [R7+URZ+0x7260], R6 ;  /* 0x00726006070075a7 */ /* 0x0022a4000804017f */
[----:B--2---:R-:W-:Y:S05]  /*c520*/  @!P2 NANOSLEEP.SYNCS 0x989680 ;  /* 0x009896800000a95d */ /* 0x004fea0003900000 */
[----:B------:R-:W2:Y:S02]  /*c530*/  @!P2 SYNCS.PHASECHK.TRANS64 P2, [R7+URZ+0x7260], R6 ;  /* 0x007260060700a5a7 */ /* 0x000ea4000804007f */
[----:B--2---:R-:W-:Y:S05]  /*c540*/  @!P2 BRA `(.L_x_79) ;  /* 0xfffffffc00f0a947 */ /* 0x004fea000383ffff */
[----:B------:R-:W-:Y:S05]  /*c550*/  BRA `(.L_x_130) ;  /* 0xffffffe400d47947 */ /* 0x000fea000383ffff */
.L_x_84:
[----:B-1----:R1:W2:Y:S02]  /*c560*/  SYNCS.PHASECHK.TRANS64.TRYWAIT P2, [R7+URZ+0x72b0], R4 ;  /* 0x0072b004070075a7 */ /* 0x0022a4000804017f */
[----:B--2---:R-:W-:Y:S05]  /*c570*/  @!P2 NANOSLEEP.SYNCS 0x989680 ;  /* 0x009896800000a95d */ /* 0x004fea0003900000 */
[----:B------:R-:W2:Y:S02]  /*c580*/  @!P2 SYNCS.PHASECHK.TRANS64 P2, [R7+URZ+0x72b0], R4 ;  /* 0x0072b0040700a5a7 */ /* 0x000ea4000804007f */
[----:B--2---:R-:W-:Y:S05]  /*c590*/  @!P2 BRA `(.L_x_84) ;  /* 0xfffffffc00f0a947 */ /* 0x004fea000383ffff */
[----:B------:R-:W-:Y:S05]  /*c5a0*/  BRA `(.L_x_83) ;  /* 0xffffffe800647947 */ /* 0x000fea000383ffff */
.L_x_87:
[----:B-1----:R1:W2:Y:S02]  /*c5b0*/  SYNCS.PHASECHK.TRANS64.TRYWAIT P2, [R4+URZ+0x7260], R9 ;  /* 0x00726009040075a7 */ /* 0x0022a4000804017f */
[----:B--2---:R-:W-:Y:S05]  /*c5c0*/  @!P2 NANOSLEEP.SYNCS 0x989680 ;  /* 0x009896800000a95d */ /* 0x004fea0003900000 */
[----:B------:R-:W2:Y:S02]  /*c5d0*/  @!P2 SYNCS.PHASECHK.TRANS64 P2, [R4+URZ+0x7260], R9 ;  /* 0x007260090400a5a7 */ /* 0x000ea4000804007f */
[----:B--2---:R-:W-:Y:S05]  /*c5e0*/  @!P2 BRA `(.L_x_87) ;  /* 0xfffffffc00f0a947 */ /* 0x004fea000383ffff */
[----:B------:R-:W-:Y:S05]  /*c5f0*/  BRA `(.L_x_131) ;  /* 0xffffffe800787947 */ /* 0x000fea000383ffff */
.L_x_92:
[----:B------:R-:W-:Y:S01]  /*c600*/  BSSY B1, `(.L_x_132) ;  /* 0x0000006000017945 */ /* 0x000fe20003800000 */
[----:B------:R-:W-:-:S07]  /*c610*/  IMAD.MOV.U32 R15, RZ, RZ, -0x1 ;  /* 0xffffffffff0f7424 */ /* 0x000fce00078e00ff */
[----:B------:R-:W-:Y:S05]  /*c620*/  WARPSYNC.COLLECTIVE R15, `(.L_x_133) ;  /* 0x000000000f0c7348 */ /* 0x000fea0003c00000 */
[----:B------:R-:W-:Y:S02]  /*c630*/  ELECT P6, UR62, PT ;  /* 0x00000000003e782f */ /* 0x000fe400038c0000 */
[----:B------:R-:W-:Y:S01]  /*c640*/  MOV R14, UR62 ;  /* 0x0000003e000e7c02 */ /* 0x000fe20008000f00 */
[----:B------:R-:W-:Y:S10]  /*c650*/  ENDCOLLECTIVE ;  /* 0x000000000000791b */ /* 0x000ff40003800000 */
.L_x_133:
[----:B------:R-:W-:Y:S05]  /*c660*/  BSYNC B1 ;  /* 0x0000000000017941 */ /* 0x000fea0003800000 */
.L_x_132:
[----:B------:R-:W-:Y:S05]  /*c670*/  BRA `(.L_x_134) ;  /* 0xffffffec00b87947 */ /* 0x000fea000383ffff */
.L_x_95:
[----:B-1----:R1:W2:Y:S02]  /*c680*/  SYNCS.PHASECHK.TRANS64.TRYWAIT P4, [R8+URZ+0x7228], R7 ;  /* 0x00722807080075a7 */ /* 0x0022a4000808017f */
[----:B--2---:R-:W-:Y:S05]  /*c690*/  @!P4 NANOSLEEP.SYNCS 0x989680 ;  /* 0x009896800000c95d */ /* 0x004fea0003900000 */
[----:B------:R-:W2:Y:S02]  /*c6a0*/  @!P4 SYNCS.PHASECHK.TRANS64 P4, [R8+URZ+0x7228], R7 ;  /* 0x007228070800c5a7 */ /* 0x000ea4000808007f */
[----:B--2---:R-:W-:Y:S05]  /*c6b0*/  @!P4 BRA `(.L_x_95) ;  /* 0xfffffffc00f0c947 */ /* 0x004fea000383ffff */
[----:B------:R-:W-:Y:S05]  /*c6c0*/  BRA `(.L_x_135) ;  /* 0xffffffec00cc7947 */ /* 0x000fea000383ffff */
.L_x_100:
[----:B-1----:R1:W2:Y:S02]  /*c6d0*/  SYNCS.PHASECHK.TRANS64.TRYWAIT P4, [R5+URZ+0x72b0], R8 ;  /* 0x0072b008050075a7 */ /* 0x0022a4000808017f */
[----:B--2---:R-:W-:Y:S05]  /*c6e0*/  @!P4 NANOSLEEP.SYNCS 0x989680 ;  /* 0x009896800000c95d */ /* 0x004fea0003900000 */
[----:B------:R-:W2:Y:S02]  /*c6f0*/  @!P4 SYNCS.PHASECHK.TRANS64 P4, [R5+URZ+0x72b0], R8 ;  /* 0x0072b0080500c5a7 */ /* 0x000ea4000808007f */
[----:B--2---:R-:W-:Y:S05]  /*c700*/  @!P4 BRA `(.L_x_100) ;  /* 0xfffffffc00f0c947 */ /* 0x004fea000383ffff */
[----:B------:R-:W-:Y:S05]  /*c710*/  BRA `(.L_x_99) ;  /* 0xfffffff000587947 */ /* 0x000fea000383ffff */
.L_x_103:
[----:B-1----:R1:W2:Y:S02]  /*c720*/  SYNCS.PHASECHK.TRANS64.TRYWAIT P3, [R7+URZ+0x7228], R8 ;  /* 0x00722808070075a7 */ /* 0x0022a4000806017f */
[----:B--2---:R-:W-:Y:S05]  /*c730*/  @!P3 NANOSLEEP.SYNCS 0x989680 ;  /* 0x009896800000b95d */ /* 0x004fea0003900000 */
[----:B------:R-:W2:Y:S02]  /*c740*/  @!P3 SYNCS.PHASECHK.TRANS64 P3, [R7+URZ+0x7228], R8 ;  /* 0x007228080700b5a7 */ /* 0x000ea4000806007f */
[----:B--2---:R-:W-:Y:S05]  /*c750*/  @!P3 BRA `(.L_x_103) ;  /* 0xfffffffc00f0b947 */ /* 0x004fea000383ffff */
[----:B------:R-:W-:Y:S05]  /*c760*/  BRA `(.L_x_136) ;  /* 0xfffffff000707947 */ /* 0x000fea000383ffff */
.L_x_110:
[----:B-1----:R1:W2:Y:S02]  /*c770*/  SYNCS.PHASECHK.TRANS64.TRYWAIT P3, [R7+URZ+0x7228], R8 ;  /* 0x00722808070075a7 */ /* 0x0022a4000806017f */
[----:B--2---:R-:W-:Y:S05]  /*c780*/  @!P3 NANOSLEEP.SYNCS 0x989680 ;  /* 0x009896800000b95d */ /* 0x004fea0003900000 */
[----:B------:R-:W2:Y:S02]  /*c790*/  @!P3 SYNCS.PHASECHK.TRANS64 P3, [R7+URZ+0x7228], R8 ;  /* 0x007228080700b5a7 */ /* 0x000ea4000806007f */
[----:B--2---:R-:W-:Y:S05]  /*c7a0*/  @!P3 BRA `(.L_x_110) ;  /* 0xfffffffc00f0b947 */ /* 0x004fea000383ffff */
[----:B------:R-:W-:Y:S05]  /*c7b0*/  BRA `(.L_x_137) ;  /* 0xfffffff4000c7947 */ /* 0x000fea000383ffff */
.L_x_115:
[----:B-1----:R1:W2:Y:S02]  /*c7c0*/  SYNCS.PHASECHK.TRANS64.TRYWAIT P3, [R7+URZ+0x7228], R8 ;  /* 0x00722808070075a7 */ /* 0x0022a4000806017f */
[----:B--2---:R-:W-:Y:S05]  /*c7d0*/  @!P3 NANOSLEEP.SYNCS 0x989680 ;  /* 0x009896800000b95d */ /* 0x004fea0003900000 */
[----:B------:R-:W2:Y:S02]  /*c7e0*/  @!P3 SYNCS.PHASECHK.TRANS64 P3, [R7+URZ+0x7228], R8 ;  /* 0x007228080700b5a7 */ /* 0x000ea4000806007f */
[----:B--2---:R-:W-:Y:S05]  /*c7f0*/  @!P3 BRA `(.L_x_115) ;  /* 0xfffffffc00f0b947 */ /* 0x004fea000383ffff */
[----:B------:R-:W-:Y:S05]  /*c800*/  BRA `(.L_x_138) ;  /* 0xfffffff4009c7947 */ /* 0x000fea000383ffff */
        .weak           $__internal_0_$__cuda_sm20_rcp_rn_f32_slowpath
        .type           $__internal_0_$__cuda_sm20_rcp_rn_f32_slowpath,@function
        .size           $__internal_0_$__cuda_sm20_rcp_rn_f32_slowpath,(.L_x_144 - $__internal_0_$__cuda_sm20_rcp_rn_f32_slowpath)
$__internal_0_$__cuda_sm20_rcp_rn_f32_slowpath:
[----:B------:R-:W-:Y:S01]  /*c810*/  IMAD.SHL.U32 R0, R3, 0x2, RZ ;  /* 0x0000000203007824 */ /* 0x000fe200078e00ff */
[----:B------:R-:W-:Y:S04]  /*c820*/  BSSY B2, `(.L_x_139) ;  /* 0x0000030000027945 */ /* 0x000fe80003800000 */
[----:B------:R-:W-:-:S04]  /*c830*/  SHF.R.U32.HI R21, RZ, 0x18, R0 ;  /* 0x00000018ff157819 */ /* 0x000fc80000011600 */
[----:B------:R-:W-:-:S13]  /*c840*/  ISETP.NE.U32.AND P0, PT, R21, RZ, PT ;  /* 0x000000ff1500720c */ /* 0x000fda0003f05070 */
[----:B------:R-:W-:Y:S05]  /*c850*/  @P0 BRA `(.L_x_140) ;  /* 0x0000000000280947 */ /* 0x000fea0003800000 */
[----:B------:R-:W-:-:S04]  /*c860*/  SHF.L.U32 R0, R3, 0x1, RZ ;  /* 0x0000000103007819 */ /* 0x000fc800000006ff */
[----:B------:R-:W-:-:S13]  /*c870*/  ISETP.NE.AND P0, PT, R0, RZ, PT ;  /* 0x000000ff0000720c */ /* 0x000fda0003f05270 */
[----:B------:R-:W-:Y:S01]  /*c880*/  @P0 FFMA R9, R3, 1.84467440737095516160e+19, RZ ;  /* 0x5f80000003090823 */ /* 0x000fe200000000ff */
[----:B------:R-:W-:Y:S08]  /*c890*/  @!P0 MUFU.RCP R8, R3 ;  /* 0x0000000300088308 */ /* 0x000ff00000001000 */
[----:B------:R-:W1:Y:S02]  /*c8a0*/  @P0 MUFU.RCP R0, R9 ;  /* 0x0000000900000308 */ /* 0x000e640000001000 */
[----:B-1----:R-:W-:-:S04]  /*c8b0*/  @P0 FFMA R12, R9, R0, -1 ;  /* 0xbf800000090c0423 */ /* 0x002fc80000000000 */
[----:B------:R-:W-:-:S04]  /*c8c0*/  @P0 FADD.FTZ R13, -R12, -RZ ;  /* 0x800000ff0c0d0221 */ /* 0x000fc80000010100 */
[----:B------:R-:W-:-:S04]  /*c8d0*/  @P0 FFMA R0, R0, R13, R0 ;  /* 0x0000000d00000223 */ /* 0x000fc80000000000 */
[----:B------:R-:W-:Y:S01]  /*c8e0*/  @P0 FFMA R8, R0, 1.84467440737095516160e+19, RZ ;  /* 0x5f80000000080823 */ /* 0x000fe200000000ff */
[----:B------:R-:W-:Y:S06]  /*c8f0*/  BRA `(.L_x_141) ;  /* 0x0000000000887947 */ /* 0x000fec0003800000 */
.L_x_140:
[----:B------:R-:W-:-:S05]  /*c900*/  VIADD R24, R21, 0xffffff03 ;  /* 0xffffff0315187836 */ /* 0x000fca0000000000 */
[----:B------:R-:W-:-:S13]  /*c910*/  ISETP.GT.U32.AND P0, PT, R24, 0x1, PT ;  /* 0x000000011800780c */ /* 0x000fda0003f04070 */
[----:B------:R-:W-:Y:S05]  /*c920*/  @P0 BRA `(.L_x_142) ;  /* 0x0000000000780947 */ /* 0x000fea0003800000 */
[----:B------:R-:W-:Y:S01]  /*c930*/  LOP3.LUT R0, R3, 0x7fffff, RZ, 0xc0, !PT ;  /* 0x007fffff03007812 */ /* 0x000fe200078ec0ff */
[----:B------:R-:W-:-:S03]  /*c940*/  IMAD.MOV.U32 R13, RZ, RZ, 0x3 ;  /* 0x00000003ff0d7424 */ /* 0x000fc600078e00ff */
[----:B------:R-:W-:Y:S02]  /*c950*/  LOP3.LUT R0, R0, 0x3f800000, RZ, 0xfc, !PT ;  /* 0x3f80000000007812 */ /* 0x000fe400078efcff */
[----:B------:R-:W-:Y:S02]  /*c960*/  SHF.L.U32 R13, R13, R24, RZ ;  /* 0x000000180d0d7219 */ /* 0x000fe400000006ff */
[----:B------:R-:W1:Y:S02]  /*c970*/  MUFU.RCP R9, R0 ;  /* 0x0000000000097308 */ /* 0x000e640000001000 */
[----:B-1----:R-:W-:-:S04]  /*c980*/  FFMA R8, R0, R9, -1 ;  /* 0xbf80000000087423 */ /* 0x002fc80000000009 */
[----:B------:R-:W-:-:S04]  /*c990*/  FADD.FTZ R8, -R8, -RZ ;  /* 0x800000ff08087221 */ /* 0x000fc80000010100 */
[CCC-:B------:R-:W-:Y:S01]  /*c9a0*/  FFMA.RM R12, R9.reuse, R8.reuse, R9.reuse ;  /* 0x00000008090c7223 */ /* 0x1c0fe20000004009 */
[----:B------:R-:W-:-:S04]  /*c9b0*/  FFMA.RP R9, R9, R8, R9 ;  /* 0x0000000809097223 */ /* 0x000fc80000008009 */
[C---:B------:R-:W-:Y:S02]  /*c9c0*/  LOP3.LUT R8, R12.reuse, 0x7fffff, RZ, 0xc0, !PT ;  /* 0x007fffff0c087812 */ /* 0x040fe400078ec0ff */
[----:B------:R-:W-:Y:S02]  /*c9d0*/  FSETP.NEU.FTZ.AND P0, PT, R12, R9, PT ;  /* 0x000000090c00720b */ /* 0x000fe40003f1d000 */
[----:B------:R-:W-:Y:S02]  /*c9e0*/  LOP3.LUT R8, R8, 0x800000, RZ, 0xfc, !PT ;  /* 0x0080000008087812 */ /* 0x000fe400078efcff */
[----:B------:R-:W-:Y:S02]  /*c9f0*/  SEL R9, RZ, 0xffffffff, !P0 ;  /* 0xffffffffff097807 */ /* 0x000fe40004000000 */
[----:B------:R-:W-:-:S03]  /*ca00*/  LOP3.LUT R13, R13, R8, RZ, 0xc0, !PT ;  /* 0x000000080d0d7212 */ /* 0x000fc600078ec0ff */
[----:B------:R-:W-:Y:S01]  /*ca10*/  IMAD.MOV R9, RZ, RZ, -R9 ;  /* 0x000000ffff097224 */ /* 0x000fe200078e0a09 */
[----:B------:R-:W-:-:S04]  /*ca20*/  SHF.R.U32.HI R13, RZ, R24, R13 ;  /* 0x00000018ff0d7219 */ /* 0x000fc8000001160d */
[--C-:B------:R-:W-:Y:S01]  /*ca30*/  LOP3.LUT P1, RZ, R9, R24, R8.reuse, 0xf8, !PT ;  /* 0x0000001809ff7212 */ /* 0x100fe2000782f808 */
[----:B------:R-:W-:Y:S01]  /*ca40*/  VIADD R9, R21, 0xffffff04 ;  /* 0xffffff0415097836 */ /* 0x000fe20000000000 */
[C---:B------:R-:W-:Y:S02]  /*ca50*/  LOP3.LUT P0, RZ, R13.reuse, 0x1, RZ, 0xc0, !PT ;  /* 0x000000010dff7812 */ /* 0x040fe4000780c0ff */
[----:B------:R-:W-:Y:S02]  /*ca60*/  LOP3.LUT P2, RZ, R13, 0x2, RZ, 0xc0, !PT ;  /* 0x000000020dff7812 */ /* 0x000fe4000784c0ff */
[----:B------:R-:W-:Y:S02]  /*ca70*/  SHF.R.U32.HI R8, RZ, R9, R8 ;  /* 0x00000009ff087219 */ /* 0x000fe40000011608 */
[----:B------:R-:W-:Y:S02]  /*ca80*/  PLOP3.LUT P0, PT, P0, P1, P2, 0xe0, 0x0 ;  /* 0x000000000000781c */ /* 0x000fe40000703c20 */
[----:B------:R-:W-:-:S02]  /*ca90*/  LOP3.LUT P1, RZ, R3, 0x7fffff, RZ, 0xc0, !PT ;  /* 0x007fffff03ff7812 */ /* 0x000fc4000782c0ff */
[----:B------:R-:W-:-:S05]  /*caa0*/  SEL R0, RZ, 0x1, !P0 ;  /* 0x00000001ff007807 */ /* 0x000fca0004000000 */
[----:B------:R-:W-:-:S05]  /*cab0*/  IMAD.MOV R0, RZ, RZ, -R0 ;  /* 0x000000ffff007224 */ /* 0x000fca00078e0a00 */
[----:B------:R-:W-:-:S13]  /*cac0*/  ISETP.GE.AND P0, PT, R0, RZ, PT ;  /* 0x000000ff0000720c */ /* 0x000fda0003f06270 */
[----:B------:R-:W-:-:S05]  /*cad0*/  @!P0 IADD3 R8, R8, 0x1, RZ ;  /* 0x0000000108088810 */ /* 0x000fca0007ffe0ff */
[----:B------:R-:W-:-:S05]  /*cae0*/  @!P1 IMAD.SHL.U32 R8, R8, 0x2, RZ ;  /* 0x0000000208089824 */ /* 0x000fca00078e00ff */
[----:B------:R-:W-:Y:S01]  /*caf0*/  LOP3.LUT R8, R8, 0x80000000, R3, 0xf8, !PT ;  /* 0x8000000008087812 */ /* 0x000fe200078ef803 */
[----:B------:R-:W-:Y:S06]  /*cb00*/  BRA `(.L_x_141) ;  /* 0x0000000000047947 */ /* 0x000fec0003800000 */
.L_x_142:
[----:B------:R1:W2:Y:S02]  /*cb10*/  MUFU.RCP R8, R3 ;  /* 0x0000000300087308 */ /* 0x0002a40000001000 */
.L_x_141:
[----:B------:R-:W-:Y:S05]  /*cb20*/  BSYNC B2 ;  /* 0x0000000000027941 */ /* 0x000fea0003800000 */
.L_x_139:
[----:B--2---:R-:W-:Y:S02]  /*cb30*/  IMAD.MOV.U32 R0, RZ, RZ, R8 ;  /* 0x000000ffff007224 */ /* 0x004fe400078e0008 */
[----:B------:R-:W-:Y:S02]  /*cb40*/  IMAD.MOV.U32 R8, RZ, RZ, R14 ;  /* 0x000000ffff087224 */ /* 0x000fe400078e000e */
[----:B------:R-:W-:-:S04]  /*cb50*/  IMAD.MOV.U32 R9, RZ, RZ, 0x0 ;  /* 0x00000000ff097424 */ /* 0x000fc800078e00ff */
[----:B-1----:R-:W-:Y:S05]  /*cb60*/  RET.REL.NODEC R8 `(_ZN7cutlass13device_kernelINS_4fmha6kernel28FmhaKernelTmaWarpSpecializedINS1_10collective30FmhaMainloopTmaWarpSpecializedINS_10bfloat16_tEffN4cute5tupleIJNS7_1CILi128EEESA_NS9_ILi16EEEEEENS8_IJiNS9_ILi1EEENS8_IJiiEEEEEESF_SF_NS4_12CausalFusionEJNS2_6OptionILNS2_3TagE0ENS9_ILb1EEEEENSH_ILSI_2ESJ_EEEEENS4_15FmhaFwdEpilogueIS6_fNS8_IJNS9_ILi64EEESB_SA_EEEEENS2_23PersistentTileSchedulerEJSK_SL_EEEEEvNT_6ParamsE) ;  /* 0xffffff3408247950 */ /* 0x002fea0003c3ffff */
.L_x_143:
[----:B------:R-:W-:-:S00]  /*cb70*/  BRA `(.L_x_143) ;  /* 0xfffffffc00fc7947 */ /* 0x000fc0000383ffff */
[----:B------:R-:W-:-:S00]  /*cb80*/  NOP ;  /* 0x0000000000007918 */ /* 0x000fc00000000000 */
[----:B------:R-:W-:-:S00]  /*cb90*/  NOP ;  /* 0x0000000000007918 */ /* 0x000fc00000000000 */
[----:B------:R-:W-:-:S00]  /*cba0*/  NOP ;  /* 0x0000000000007918 */ /* 0x000fc00000000000 */
[----:B------:R-:W-:-:S00]  /*cbb0*/  NOP ;  /* 0x0000000000007918 */ /* 0x000fc00000000000 */
[----:B------:R-:W-:-:S00]  /*cbc0*/  NOP ;  /* 0x0000000000007918 */ /* 0x000fc00000000000 */
[----:B------:R-:W-:-:S00]  /*cbd0*/  NOP ;  /* 0x0000000000007918 */ /* 0x000fc00000000000 */
[----:B------:R-:W-:-:S00]  /*cbe0*/  NOP ;  /* 0x0000000000007918 */ /* 0x000fc00000000000 */
[----:B------:R-:W-:-:S00]  /*cbf0*/  NOP ;  /* 0x0000000000007918 */ /* 0x000fc00000000000 */
.L_x_144:


//--------------------- .nv.global.init           --------------------------
	.section	.nv.global.init,"aw",@progbits
.nv.global.init:
	.type		$str$24,@object
	.size		$str$24,($str$25 - $str$24)
$str$24:
        /*0000*/ 	.byte	0x28, 0x61, 0x64, 0x64, 0x72, 0x65, 0x73, 0x73, 0x20, 0x26, 0x20, 0x6d, 0x61, 0x73, 0x6b, 0x29
        /*0010*/ 	.byte	0x20, 0x3d, 0x3d, 0x20, 0x30, 0x00
	.type		$str$25,@object
	.size		$str$25,(__unnamed_1 - $str$25)
$str$25:
        /*0016*/ 	.byte	0x2f, 0x74, 0x6d, 0x70, 0x2f, 0x63, 0x75, 0x74, 0x6c, 0x61, 0x73, 0x73, 0x5f, 0x73, 0x77, 0x65
        /*0026*/ 	.byte	0x65, 0x70, 0x5f, 0x73, 0x72, 0x63, 0x2f, 0x69, 0x6e, 0x63, 0x6c, 0x75, 0x64, 0x65, 0x2f, 0x63
        /*0036*/ 	.byte	0x75, 0x74, 0x65, 0x2f, 0x70, 0x6f, 0x69, 0x6e, 0x74, 0x65, 0x72, 0x5f, 0x66, 0x6c, 0x61, 0x67
        /*0046*/ 	.byte	0x67, 0x65, 0x64, 0x2e, 0x68, 0x70, 0x70, 0x00
	.type		__unnamed_1,@object
	.size		__unnamed_1,(.L_0 - __unnamed_1)
__unnamed_1:
        /*004e*/ 	.byte	0x61, 0x75, 0x74, 0x6f, 0x20, 0x63, 0x75, 0x74, 0x65, 0x3a, 0x3a, 0x61, 0x73, 0x5f, 0x70, 0x6f
        /* <DEDUP_REMOVED lines=27> */
        /*020e*/ 	.byte	0x30, 0x3e, 0x3e, 0x3e, 0x3e, 0x3e, 0x5d, 0x00
.L_0:


//--------------------- .nv.shared._ZN7cutlass13device_kernelINS_4fmha6kernel28FmhaKernelTmaWarpSpecializedINS1_10collective30FmhaMainloopTmaWarpSpecializedINS_10bfloat16_tEffN4cute5tupleIJNS7_1CILi128EEESA_NS9_ILi16EEEEEENS8_IJiNS9_ILi1EEENS8_IJiiEEEEEESF_SF_NS4_12CausalFusionEJNS2_6OptionILNS2_3TagE0ENS9_ILb1EEEEENSH_ILSI_2ESJ_EEEEENS4_15FmhaFwdEpilogueIS6_fNS8_IJNS9_ILi64EEESB_SA_EEEEENS2_23PersistentTileSchedulerEJSK_SL_EEEEEvNT_6ParamsE --------------------------
	.section	.nv.shared._ZN7cutlass13device_kernelINS_4fmha6kernel28FmhaKernelTmaWarpSpecializedINS1_10collective30FmhaMainloopTmaWarpSpecializedINS_10bfloat16_tEffN4cute5tupleIJNS7_1CILi128EEESA_NS9_ILi16EEEEEENS8_IJiNS9_ILi1EEENS8_IJiiEEEEEESF_SF_NS4_12CausalFusionEJNS2_6OptionILNS2_3TagE0ENS9_ILb1EEEEENSH_ILSI_2ESJ_EEEEENS4_15FmhaFwdEpilogueIS6_fNS8_IJNS9_ILi64EEESB_SA_EEEEENS2_23PersistentTileSchedulerEJSK_SL_EEEEEvNT_6ParamsE,"aw",@nobits
	.sectionflags	@""
	.align	16
	.zero		1024


//--------------------- .nv.shared.reserved.0     --------------------------
	.section	.nv.shared.reserved.0,"aw",@nobits
	.weak		__nv_reservedSMEM_offset_0_alias
	.size		__nv_reservedSMEM_offset_0_alias, 0, 0
	.other		__nv_reservedSMEM_offset_0_alias,@"STO_CUDA_RESERVED_SHARED STV_DEFAULT"
__nv_reservedSMEM_offset_0_alias:
	.zero		0


//--------------------- .nv.global                --------------------------
	.section	.nv.global,"aw",@nobits
.nv.global:
	.type		_ZN39_INTERNAL_db828594_4_k_cu_76741576_33104cute1_E,@object
	.size		_ZN39_INTERNAL_db828594_4_k_cu_76741576_33104cute1_E,(_ZN39_INTERNAL_db828594_4_k_cu_76741576_33104cuda3std3__45__cpo6cbeginE - _ZN39_INTERNAL_db828594_4_k_cu_76741576_33104cute1_E)
_ZN39_INTERNAL_db828594_4_k_cu_76741576_33104cute1_E:
	.zero		1
	.type		_ZN39_INTERNAL_db828594_4_k_cu_76741576_33104cuda3std3__45__cpo6cbeginE,@object
	.size		_ZN39_INTERNAL_db828594_4_k_cu_76741576_33104cuda3std3__45__cpo6cbeginE,(_ZN39_INTERNAL_db828594_4_k_cu_76741576_33104cuda3std3__48in_placeE - _ZN39_INTERNAL_db828594_4_k_cu_76741576_33104cuda3std3__45__cpo6cbeginE)
_ZN39_INTERNAL_db828594_4_k_cu_76741576_33104cuda3std3__45__cpo6cbeginE:
	.zero		1
	.type		_ZN39_INTERNAL_db828594_4_k_cu_76741576_33104cuda3std3__48in_placeE,@object
	.size		_ZN39_INTERNAL_db828594_4_k_cu_76741576_33104cuda3std3__48in_placeE,(_ZN39_INTERNAL_db828594_4_k_cu_76741576_33104cuda3std6ranges3__45__cpo9iter_moveE - _ZN39_INTERNAL_db828594_4_k_cu_76741576_33104cuda3std3__48in_placeE)
_ZN39_INTERNAL_db828594_4_k_cu_76741576_33104cuda3std3__48in_placeE:
	.zero		1
	.type		_ZN39_INTERNAL_db828594_4_k_cu_76741576_33104cuda3std6ranges3__45__cpo9iter_moveE,@object
	.size		_ZN39_INTERNAL_db828594_4_k_cu_76741576_33104cuda3std6ranges3__45__cpo9iter_moveE,(_ZN39_INTERNAL_db828594_4_k_cu_76741576_33104cuda3std3__45__cpo5beginE - _ZN39_INTERNAL_db828594_4_k_cu_76741576_33104cuda3std6ranges3__45__cpo9iter_moveE)
_ZN39_INTERNAL_db828594_4_k_cu_76741576_33104cuda3std6ranges3__45__cpo9iter_moveE:
	.zero		1
	.type		_ZN39_INTERNAL_db828594_4_k_cu_76741576_33104cuda3std3__45__cpo5beginE,@object
	.size		_ZN39_INTERNAL_db828594_4_k_cu_76741576_33104cuda3std3__45__cpo5beginE,(_ZN39_INTERNAL_db828594_4_k_cu_76741576_33104cuda3std3__441_GLOBAL__N__db828594_4_k_cu_76741576_33106ignoreE - _ZN39_INTERNAL_db828594_4_k_cu_76741576_33104cuda3std3__45__cpo5beginE)
_ZN39_INTERNAL_db828594_4_k_cu_76741576_33104cuda3std3__45__cpo5beginE:
	.zero		1
	.type		_ZN39_INTERNAL_db828594_4_k_cu_76741576_33104cuda3std3__441_GLOBAL__N__db828594_4_k_cu_76741576_33106ignoreE,@object
	.size		_ZN39_INTERNAL_db828594_4_k_cu_76741576_33104cuda3std3__441_GLOBAL__N__db828594_4_k_cu_76741576_33106ignoreE,(_ZN39_INTERNAL_db828594_4_k_cu_76741576_33104cute7productE - _ZN39_INTERNAL_db828594_4_k_cu_76741576_33104cuda3std3__441_GLOBAL__N__db828594_4_k_cu_76741576_33106ignoreE)
_ZN39_INTERNAL_db828594_4_k_cu_76741576_33104cuda3std3__441_GLOBAL__N__db828594_4_k_cu_76741576_33106ignoreE:
	.zero		1
	.type		_ZN39_INTERNAL_db828594_4_k_cu_76741576_33104cute7productE,@object
	.size		_ZN39_INTERNAL_db828594_4_k_cu_76741576_33104cute7productE,(_ZN39_INTERNAL_db828594_4_k_cu_76741576_33104cuda3std3__45__cpo3endE - _ZN39_INTERNAL_db828594_4_k_cu_76741576_33104cute7productE)
_ZN39_INTERNAL_db828594_4_k_cu_76741576_33104cute7productE:
	.zero		1
	.type		_ZN39_INTERNAL_db828594_4_k_cu_76741576_33104cuda3std3__45__cpo3endE,@object
	.size		_ZN39_INTERNAL_db828594_4_k_cu_76741576_33104cuda3std3__45__cpo3endE,(_ZN39_INTERNAL_db828594_4_k_cu_76741576_33104cuda3std3__419piecewise_constructE - _ZN39_INTERNAL_db828594_4_k_cu_76741576_33104cuda3std3__45__cpo3endE)
_ZN39_INTERNAL_db828594_4_k_cu_76741576_33104cuda3std3__45__cpo3endE:
	.zero		1
	.type		_ZN39_INTERNAL_db828594_4_k_cu_76741576_33104cuda3std3__419piecewise_constructE,@object
	.size		_ZN39_INTERNAL_db828594_4_k_cu_76741576_33104cuda3std3__419piecewise_constructE,(_ZN39_INTERNAL_db828594_4_k_cu_76741576_33104cuda3std3__45__cpo4cendE - _ZN39_INTERNAL_db828594_4_k_cu_76741576_33104cuda3std3__419piecewise_constructE)
_ZN39_INTERNAL_db828594_4_k_cu_76741576_33104cuda3std3__419piecewise_constructE:
	.zero		1
	.type		_ZN39_INTERNAL_db828594_4_k_cu_76741576_33104cuda3std3__45__cpo4cendE,@object
	.size		_ZN39_INTERNAL_db828594_4_k_cu_76741576_33104cuda3std3__45__cpo4cendE,(_ZN39_INTERNAL_db828594_4_k_cu_76741576_33104cuda3std6ranges3__45__cpo4swapE - _ZN39_INTERNAL_db828594_4_k_cu_76741576_33104cuda3std3__45__cpo4cendE)
_ZN39_INTERNAL_db828594_4_k_cu_76741576_33104cuda3std3__45__cpo4cendE:
	.zero		1
	.type		_ZN39_INTERNAL_db828594_4_k_cu_76741576_33104cuda3std6ranges3__45__cpo4swapE,@object
	.size		_ZN39_INTERNAL_db828594_4_k_cu_76741576_33104cuda3std6ranges3__45__cpo4swapE,(.L_8 - _ZN39_INTERNAL_db828594_4_k_cu_76741576_33104cuda3std6ranges3__45__cpo4swapE)
_ZN39_INTERNAL_db828594_4_k_cu_76741576_33104cuda3std6ranges3__45__cpo4swapE:
	.zero		1
.L_8:


//--------------------- .nv.constant0._ZN7cutlass13device_kernelINS_4fmha6kernel28FmhaKernelTmaWarpSpecializedINS1_10collective30FmhaMainloopTmaWarpSpecializedINS_10bfloat16_tEffN4cute5tupleIJNS7_1CILi128EEESA_NS9_ILi16EEEEEENS8_IJiNS9_ILi1EEENS8_IJiiEEEEEESF_SF_NS4_12CausalFusionEJNS2_6OptionILNS2_3TagE0ENS9_ILb1EEEEENSH_ILSI_2ESJ_EEEEENS4_15FmhaFwdEpilogueIS6_fNS8_IJNS9_ILi64EEESB_SA_EEEEENS2_23PersistentTileSchedulerEJSK_SL_EEEEEvNT_6ParamsE --------------------------
	.section	.nv.constant0._ZN7cutlass13device_kernelINS_4fmha6kernel28FmhaKernelTmaWarpSpecializedINS1_10collective30FmhaMainloopTmaWarpSpecializedINS_10bfloat16_tEffN4cute5tupleIJNS7_1CILi128EEESA_NS9_ILi16EEEEEENS8_IJiNS9_ILi1EEENS8_IJiiEEEEEESF_SF_NS4_12CausalFusionEJNS2_6OptionILNS2_3TagE0ENS9_ILb1EEEEENSH_ILSI_2ESJ_EEEEENS4_15FmhaFwdEpilogueIS6_fNS8_IJNS9_ILi64EEESB_SA_EEEEENS2_23PersistentTileSchedulerEJSK_SL_EEEEEvNT_6ParamsE,"a",@progbits
	.sectionflags	@""
	.align	4
.nv.constant0._ZN7cutlass13device_kernelINS_4fmha6kernel28FmhaKernelTmaWarpSpecializedINS1_10collective30FmhaMainloopTmaWarpSpecializedINS_10bfloat16_tEffN4cute5tupleIJNS7_1CILi128EEESA_NS9_ILi16EEEEEENS8_IJiNS9_ILi1EEENS8_IJiiEEEEEESF_SF_NS4_12CausalFusionEJNS2_6OptionILNS2_3TagE0ENS9_ILb1EEEEENSH_ILSI_2ESJ_EEEEENS4_15FmhaFwdEpilogueIS6_fNS8_IJNS9_ILi64EEESB_SA_EEEEENS2_23PersistentTileSchedulerEJSK_SL_EEEEEvNT_6ParamsE:
	.zero		2688


//--------------------- SYMBOLS --------------------------

	.type		.nv.reservedSmem.offset0,@object
	.size		.nv.reservedSmem.offset0,0x4
	.type		__assertfail,@function
